//
// Generated by NVIDIA NVVM Compiler
//
// Compiler Build ID: CL-36424714
// Cuda compilation tools, release 13.0, V13.0.88
// Based on NVVM 20.0.0
//

.version 9.0
.target sm_100
.address_size 64

	// .globl	_Z19globalMem2SharedMemPfiiS_
.extern .shared .align 16 .b8 sharedMem[];

.visible .entry _Z19globalMem2SharedMemPfiiS_(
	.param .u64 .ptr .align 1 _Z19globalMem2SharedMemPfiiS__param_0,
	.param .u32 _Z19globalMem2SharedMemPfiiS__param_1,
	.param .u32 _Z19globalMem2SharedMemPfiiS__param_2,
	.param .u64 .ptr .align 1 _Z19globalMem2SharedMemPfiiS__param_3
)
{
	.reg .pred 	%p<11>;
	.reg .b32 	%r<45>;
	.reg .b32 	%f<7>;
	.reg .b64 	%rd<11>;

	ld.param.u64 	%rd5, [_Z19globalMem2SharedMemPfiiS__param_0];
	ld.param.u32 	%r23, [_Z19globalMem2SharedMemPfiiS__param_1];
	ld.param.u32 	%r22, [_Z19globalMem2SharedMemPfiiS__param_2];
	ld.param.u64 	%rd4, [_Z19globalMem2SharedMemPfiiS__param_3];
	cvta.to.global.u64 	%rd1, %rd5;
	mov.u32 	%r24, %ctaid.x;
	mov.u32 	%r25, %ntid.x;
	mov.u32 	%r26, %tid.x;
	mad.lo.s32 	%r27, %r24, %r25, %r26;
	mul.lo.s32 	%r1, %r23, %r27;
	add.s32 	%r2, %r1, %r23;
	setp.lt.s32 	%p1, %r23, 1;
	@%p1 bra 	$L__BB0_17;
	add.s32 	%r28, %r1, 1;
	max.s32 	%r3, %r2, %r28;
	sub.s32 	%r29, %r3, %r1;
	and.b32  	%r4, %r29, 3;
	setp.eq.s32 	%p2, %r4, 0;
	mov.u32 	%r42, %r1;
	@%p2 bra 	$L__BB0_6;
	shl.b32 	%r30, %r1, 2;
	mov.u32 	%r31, sharedMem;
	add.s32 	%r40, %r31, %r30;
	neg.s32 	%r39, %r4;
	mov.u32 	%r42, %r1;
$L__BB0_3:
	.pragma "nounroll";
	mul.wide.s32 	%rd6, %r42, 4;
	add.s64 	%rd2, %rd1, %rd6;
	setp.ge.s32 	%p3, %r42, %r22;
	@%p3 bra 	$L__BB0_5;
	ld.global.f32 	%f1, [%rd2];
	st.shared.f32 	[%r40], %f1;
$L__BB0_5:
	add.s32 	%r42, %r42, 1;
	add.s32 	%r40, %r40, 4;
	add.s32 	%r39, %r39, 1;
	setp.ne.s32 	%p4, %r39, 0;
	@%p4 bra 	$L__BB0_3;
$L__BB0_6:
	sub.s32 	%r32, %r1, %r3;
	setp.gt.u32 	%p5, %r32, -4;
	@%p5 bra 	$L__BB0_17;
	shl.b32 	%r33, %r42, 2;
	mov.u32 	%r34, sharedMem;
	add.s32 	%r35, %r33, %r34;
	add.s32 	%r43, %r35, 8;
$L__BB0_8:
	setp.ge.s32 	%p6, %r42, %r22;
	mul.wide.s32 	%rd7, %r42, 4;
	add.s64 	%rd3, %rd1, %rd7;
	@%p6 bra 	$L__BB0_10;
	ld.global.f32 	%f2, [%rd3];
	st.shared.f32 	[%r43+-8], %f2;
$L__BB0_10:
	add.s32 	%r17, %r42, 1;
	setp.ge.s32 	%p7, %r17, %r22;
	@%p7 bra 	$L__BB0_12;
	ld.global.f32 	%f3, [%rd3+4];
	st.shared.f32 	[%r43+-4], %f3;
$L__BB0_12:
	add.s32 	%r18, %r17, 1;
	setp.ge.s32 	%p8, %r18, %r22;
	@%p8 bra 	$L__BB0_14;
	ld.global.f32 	%f4, [%rd3+8];
	st.shared.f32 	[%r43], %f4;
$L__BB0_14:
	add.s32 	%r19, %r18, 1;
	setp.ge.s32 	%p9, %r19, %r22;
	@%p9 bra 	$L__BB0_16;
	ld.global.f32 	%f5, [%rd3+12];
	st.shared.f32 	[%r43+4], %f5;
$L__BB0_16:
	add.s32 	%r43, %r43, 16;
	add.s32 	%r42, %r19, 1;
	setp.lt.s32 	%p10, %r42, %r2;
	@%p10 bra 	$L__BB0_8;
$L__BB0_17:
	cvta.to.global.u64 	%rd8, %rd4;
	bar.sync 	0;
	shl.b32 	%r36, %r1, 2;
	mov.u32 	%r37, sharedMem;
	add.s32 	%r38, %r37, %r36;
	ld.shared.f32 	%f6, [%r38];
	mul.wide.s32 	%rd9, %r1, 4;
	add.s64 	%rd10, %rd8, %rd9;
	st.global.f32 	[%rd10], %f6;
	ret;

}
	// .globl	_Z19SharedMem2globalMemPfiiS_
.visible .entry _Z19SharedMem2globalMemPfiiS_(
	.param .u64 .ptr .align 1 _Z19SharedMem2globalMemPfiiS__param_0,
	.param .u32 _Z19SharedMem2globalMemPfiiS__param_1,
	.param .u32 _Z19SharedMem2globalMemPfiiS__param_2,
	.param .u64 .ptr .align 1 _Z19SharedMem2globalMemPfiiS__param_3
)
{
	.reg .pred 	%p<11>;
	.reg .b32 	%r<42>;
	.reg .b32 	%f<6>;
	.reg .b64 	%rd<7>;

	ld.param.u64 	%rd4, [_Z19SharedMem2globalMemPfiiS__param_0];
	ld.param.u32 	%r23, [_Z19SharedMem2globalMemPfiiS__param_1];
	ld.param.u32 	%r22, [_Z19SharedMem2globalMemPfiiS__param_2];
	cvta.to.global.u64 	%rd1, %rd4;
	mov.u32 	%r24, %ctaid.x;
	mov.u32 	%r25, %ntid.x;
	mov.u32 	%r26, %tid.x;
	mad.lo.s32 	%r27, %r24, %r25, %r26;
	mul.lo.s32 	%r1, %r23, %r27;
	add.s32 	%r2, %r1, %r23;
	setp.lt.s32 	%p1, %r23, 1;
	@%p1 bra 	$L__BB1_17;
	add.s32 	%r28, %r1, 1;
	max.s32 	%r3, %r2, %r28;
	sub.s32 	%r29, %r3, %r1;
	and.b32  	%r4, %r29, 3;
	setp.eq.s32 	%p2, %r4, 0;
	mov.u32 	%r39, %r1;
	@%p2 bra 	$L__BB1_6;
	shl.b32 	%r30, %r1, 2;
	mov.u32 	%r31, sharedMem;
	add.s32 	%r37, %r31, %r30;
	neg.s32 	%r36, %r4;
	mov.u32 	%r39, %r1;
$L__BB1_3:
	.pragma "nounroll";
	mul.wide.s32 	%rd5, %r39, 4;
	add.s64 	%rd2, %rd1, %rd5;
	setp.ge.s32 	%p3, %r39, %r22;
	@%p3 bra 	$L__BB1_5;
	ld.shared.f32 	%f1, [%r37];
	st.global.f32 	[%rd2], %f1;
$L__BB1_5:
	add.s32 	%r39, %r39, 1;
	add.s32 	%r37, %r37, 4;
	add.s32 	%r36, %r36, 1;
	setp.ne.s32 	%p4, %r36, 0;
	@%p4 bra 	$L__BB1_3;
$L__BB1_6:
	sub.s32 	%r32, %r1, %r3;
	setp.gt.u32 	%p5, %r32, -4;
	@%p5 bra 	$L__BB1_17;
	shl.b32 	%r33, %r39, 2;
	mov.u32 	%r34, sharedMem;
	add.s32 	%r35, %r33, %r34;
	add.s32 	%r40, %r35, 8;
$L__BB1_8:
	setp.ge.s32 	%p6, %r39, %r22;
	mul.wide.s32 	%rd6, %r39, 4;
	add.s64 	%rd3, %rd1, %rd6;
	@%p6 bra 	$L__BB1_10;
	ld.shared.f32 	%f2, [%r40+-8];
	st.global.f32 	[%rd3], %f2;
$L__BB1_10:
	add.s32 	%r17, %r39, 1;
	setp.ge.s32 	%p7, %r17, %r22;
	@%p7 bra 	$L__BB1_12;
	ld.shared.f32 	%f3, [%r40+-4];
	st.global.f32 	[%rd3+4], %f3;
$L__BB1_12:
	add.s32 	%r18, %r17, 1;
	setp.ge.s32 	%p8, %r18, %r22;
	@%p8 bra 	$L__BB1_14;
	ld.shared.f32 	%f4, [%r40];
	st.global.f32 	[%rd3+8], %f4;
$L__BB1_14:
	add.s32 	%r19, %r18, 1;
	setp.ge.s32 	%p9, %r19, %r22;
	@%p9 bra 	$L__BB1_16;
	ld.shared.f32 	%f5, [%r40+4];
	st.global.f32 	[%rd3+12], %f5;
$L__BB1_16:
	add.s32 	%r40, %r40, 16;
	add.s32 	%r39, %r19, 1;
	setp.lt.s32 	%p10, %r39, %r2;
	@%p10 bra 	$L__BB1_8;
$L__BB1_17:
	bar.sync 	0;
	ret;

}
	// .globl	_Z19SharedMem2RegistersPfii
.visible .entry _Z19SharedMem2RegistersPfii(
	.param .u64 .ptr .align 1 _Z19SharedMem2RegistersPfii_param_0,
	.param .u32 _Z19SharedMem2RegistersPfii_param_1,
	.param .u32 _Z19SharedMem2RegistersPfii_param_2
)
{
	.local .align 16 .b8 	__local_depot2[49152];
	.reg .b64 	%SP;
	.reg .b64 	%SPL;
	.reg .pred 	%p<11>;
	.reg .b32 	%r<49>;
	.reg .b32 	%f<7>;
	.reg .b64 	%rd<10>;

	mov.u64 	%SPL, __local_depot2;
	ld.param.u32 	%r20, [_Z19SharedMem2RegistersPfii_param_1];
	ld.param.u32 	%r21, [_Z19SharedMem2RegistersPfii_param_2];
	add.u64 	%rd1, %SPL, 0;
	mov.u32 	%r22, %ctaid.x;
	mov.u32 	%r23, %ntid.x;
	mov.u32 	%r24, %tid.x;
	mad.lo.s32 	%r25, %r22, %r23, %r24;
	mul.lo.s32 	%r1, %r20, %r25;
	setp.lt.s32 	%p1, %r20, 1;
	@%p1 bra 	$L__BB2_17;
	add.s32 	%r27, %r1, 1;
	add.s32 	%r28, %r1, %r20;
	max.s32 	%r29, %r28, %r27;
	sub.s32 	%r2, %r29, %r1;
	and.b32  	%r3, %r2, 3;
	sub.s32 	%r30, %r1, %r29;
	setp.gt.u32 	%p2, %r30, -4;
	mov.b32 	%r44, 0;
	mov.u32 	%r45, %r1;
	@%p2 bra 	$L__BB2_12;
	and.b32  	%r44, %r2, -4;
	mov.b32 	%r42, 0;
	mov.u32 	%r45, %r1;
$L__BB2_3:
	setp.ge.s32 	%p3, %r45, %r21;
	shl.b32 	%r32, %r45, 2;
	mov.u32 	%r33, sharedMem;
	add.s32 	%r7, %r33, %r32;
	mul.wide.u32 	%rd7, %r42, 4;
	add.s64 	%rd2, %rd1, %rd7;
	@%p3 bra 	$L__BB2_5;
	ld.shared.f32 	%f1, [%r7];
	st.local.f32 	[%rd2], %f1;
$L__BB2_5:
	add.s32 	%r34, %r45, 1;
	setp.ge.s32 	%p4, %r34, %r21;
	@%p4 bra 	$L__BB2_7;
	ld.shared.f32 	%f2, [%r7+4];
	st.local.f32 	[%rd2+4], %f2;
$L__BB2_7:
	add.s32 	%r35, %r45, 2;
	setp.ge.s32 	%p5, %r35, %r21;
	@%p5 bra 	$L__BB2_9;
	ld.shared.f32 	%f3, [%r7+8];
	st.local.f32 	[%rd2+8], %f3;
$L__BB2_9:
	add.s32 	%r36, %r45, 3;
	setp.ge.s32 	%p6, %r36, %r21;
	@%p6 bra 	$L__BB2_11;
	ld.shared.f32 	%f4, [%r7+12];
	st.local.f32 	[%rd2+12], %f4;
$L__BB2_11:
	add.s32 	%r45, %r45, 4;
	add.s32 	%r42, %r42, 4;
	setp.ne.s32 	%p7, %r42, %r44;
	@%p7 bra 	$L__BB2_3;
$L__BB2_12:
	setp.eq.s32 	%p8, %r3, 0;
	@%p8 bra 	$L__BB2_17;
	mul.wide.u32 	%rd8, %r44, 4;
	add.s64 	%rd9, %rd1, %rd8;
	shl.b32 	%r37, %r45, 2;
	mov.u32 	%r38, sharedMem;
	add.s32 	%r47, %r38, %r37;
	neg.s32 	%r46, %r3;
$L__BB2_14:
	.pragma "nounroll";
	setp.ge.s32 	%p9, %r45, %r21;
	@%p9 bra 	$L__BB2_16;
	ld.shared.f32 	%f5, [%r47];
	st.local.f32 	[%rd9], %f5;
$L__BB2_16:
	add.s32 	%r45, %r45, 1;
	add.s64 	%rd9, %rd9, 4;
	add.s32 	%r47, %r47, 4;
	add.s32 	%r46, %r46, 1;
	setp.ne.s32 	%p10, %r46, 0;
	@%p10 bra 	$L__BB2_14;
$L__BB2_17:
	bar.sync 	0;
	ld.local.f32 	%f6, [%rd1];
	shl.b32 	%r39, %r1, 2;
	mov.u32 	%r40, sharedMem;
	add.s32 	%r41, %r40, %r39;
	st.shared.f32 	[%r41], %f6;
	ret;

}
	// .globl	_Z19Registers2SharedMemPfii
.visible .entry _Z19Registers2SharedMemPfii(
	.param .u64 .ptr .align 1 _Z19Registers2SharedMemPfii_param_0,
	.param .u32 _Z19Registers2SharedMemPfii_param_1,
	.param .u32 _Z19Registers2SharedMemPfii_param_2
)
{
	.local .align 16 .b8 	__local_depot3[49152];
	.reg .b64 	%SP;
	.reg .b64 	%SPL;
	.reg .pred 	%p<11>;
	.reg .b32 	%r<46>;
	.reg .b32 	%f<6>;
	.reg .b64 	%rd<10>;

	mov.u64 	%SPL, __local_depot3;
	ld.param.u32 	%r20, [_Z19Registers2SharedMemPfii_param_1];
	ld.param.u32 	%r21, [_Z19Registers2SharedMemPfii_param_2];
	add.u64 	%rd1, %SPL, 0;
	mov.u32 	%r22, %ctaid.x;
	mov.u32 	%r23, %ntid.x;
	mov.u32 	%r24, %tid.x;
	mad.lo.s32 	%r25, %r22, %r23, %r24;
	mul.lo.s32 	%r42, %r20, %r25;
	setp.lt.s32 	%p1, %r20, 1;
	@%p1 bra 	$L__BB3_17;
	add.s32 	%r27, %r42, 1;
	add.s32 	%r28, %r42, %r20;
	max.s32 	%r29, %r28, %r27;
	sub.s32 	%r2, %r29, %r42;
	and.b32  	%r3, %r2, 3;
	sub.s32 	%r30, %r42, %r29;
	setp.gt.u32 	%p2, %r30, -4;
	mov.b32 	%r41, 0;
	@%p2 bra 	$L__BB3_12;
	and.b32  	%r41, %r2, -4;
	mov.b32 	%r39, 0;
$L__BB3_3:
	setp.ge.s32 	%p3, %r42, %r21;
	mul.wide.u32 	%rd7, %r39, 4;
	add.s64 	%rd2, %rd1, %rd7;
	shl.b32 	%r32, %r42, 2;
	mov.u32 	%r33, sharedMem;
	add.s32 	%r7, %r33, %r32;
	@%p3 bra 	$L__BB3_5;
	ld.local.f32 	%f1, [%rd2];
	st.shared.f32 	[%r7], %f1;
$L__BB3_5:
	add.s32 	%r34, %r42, 1;
	setp.ge.s32 	%p4, %r34, %r21;
	@%p4 bra 	$L__BB3_7;
	ld.local.f32 	%f2, [%rd2+4];
	st.shared.f32 	[%r7+4], %f2;
$L__BB3_7:
	add.s32 	%r35, %r42, 2;
	setp.ge.s32 	%p5, %r35, %r21;
	@%p5 bra 	$L__BB3_9;
	ld.local.f32 	%f3, [%rd2+8];
	st.shared.f32 	[%r7+8], %f3;
$L__BB3_9:
	add.s32 	%r36, %r42, 3;
	setp.ge.s32 	%p6, %r36, %r21;
	@%p6 bra 	$L__BB3_11;
	ld.local.f32 	%f4, [%rd2+12];
	st.shared.f32 	[%r7+12], %f4;
$L__BB3_11:
	add.s32 	%r42, %r42, 4;
	add.s32 	%r39, %r39, 4;
	setp.ne.s32 	%p7, %r39, %r41;
	@%p7 bra 	$L__BB3_3;
$L__BB3_12:
	setp.eq.s32 	%p8, %r3, 0;
	@%p8 bra 	$L__BB3_17;
	mul.wide.u32 	%rd8, %r41, 4;
	add.s64 	%rd9, %rd1, %rd8;
	shl.b32 	%r37, %r42, 2;
	mov.u32 	%r38, sharedMem;
	add.s32 	%r44, %r38, %r37;
	neg.s32 	%r43, %r3;
$L__BB3_14:
	.pragma "nounroll";
	setp.ge.s32 	%p9, %r42, %r21;
	@%p9 bra 	$L__BB3_16;
	ld.local.f32 	%f5, [%rd9];
	st.shared.f32 	[%r44], %f5;
$L__BB3_16:
	add.s32 	%r42, %r42, 1;
	add.s64 	%rd9, %rd9, 4;
	add.s32 	%r44, %r44, 4;
	add.s32 	%r43, %r43, 1;
	setp.ne.s32 	%p10, %r43, 0;
	@%p10 bra 	$L__BB3_14;
$L__BB3_17:
	bar.sync 	0;
	ret;

}
	// .globl	_Z17bankConflictsReadv
.visible .entry _Z17bankConflictsReadv()
{


	ret;

}


// ===== COMPILED SASS (sm_100) =====

	.target	sm_100

	.elftype	@"ET_EXEC"


//--------------------- .note.nv.tkinfo           --------------------------
	.section	.note.nv.tkinfo,"",@"SHT_NOTE"
	.sectionflags	@"SHF_NOTE_NV_TKINFO"
	.tkinfo
        /*0018*/ 	.word	0x00000002
        /*0030*/ 	.string	""
        /*0030*/ 	.string	"ptxas"
        /*0030*/ 	.string	"Cuda compilation tools, release 13.0, V13.0.88"
        /*0030*/ 	.string	"Build cuda_13.0.r13.0/compiler.36424714_0"
        /*0030*/ 	.string	"-arch sm_100 -m 64 "



//--------------------- .note.nv.cuinfo           --------------------------
	.section	.note.nv.cuinfo,"",@"SHT_NOTE"
	.sectionflags	@"SHF_NOTE_NV_CUINFO"
        /*0018*/ 	.short	0x0002
        /*001a*/ 	.short	0x0064
        /*001c*/ 	.short	0x0082
	.zero		2


//--------------------- .nv.info                  --------------------------
	.section	.nv.info,"",@"SHT_CUDA_INFO"
	.align	4


	//----- nvinfo : EIATTR_REGCOUNT
	.align		4
        /*0000*/ 	.byte	0x04, 0x2f
        /*0002*/ 	.short	(.L_1 - .L_0)
	.align		4
.L_0:
        /*0004*/ 	.word	index@(_Z19globalMem2SharedMemPfiiS_)
        /*0008*/ 	.word	0x00000014


	//----- nvinfo : EIATTR_FRAME_SIZE
	.align		4
.L_1:
        /*000c*/ 	.byte	0x04, 0x11
        /*000e*/ 	.short	(.L_3 - .L_2)
	.align		4
.L_2:
        /*0010*/ 	.word	index@(_Z19globalMem2SharedMemPfiiS_)
        /*0014*/ 	.word	0x00000000


	//----- nvinfo : EIATTR_REGCOUNT
	.align		4
.L_3:
        /*0018*/ 	.byte	0x04, 0x2f
        /*001a*/ 	.short	(.L_5 - .L_4)
	.align		4
.L_4:
        /*001c*/ 	.word	index@(_Z19SharedMem2globalMemPfiiS_)
        /*0020*/ 	.word	0x00000012


	//----- nvinfo : EIATTR_FRAME_SIZE
	.align		4
.L_5:
        /*0024*/ 	.byte	0x04, 0x11
        /*0026*/ 	.short	(.L_7 - .L_6)
	.align		4
.L_6:
        /*0028*/ 	.word	index@(_Z19SharedMem2globalMemPfiiS_)
        /*002c*/ 	.word	0x00000000


	//----- nvinfo : EIATTR_REGCOUNT
	.align		4
.L_7:
        /*0030*/ 	.byte	0x04, 0x2f
        /*0032*/ 	.short	(.L_9 - .L_8)
	.align		4
.L_8:
        /*0034*/ 	.word	index@(_Z19SharedMem2RegistersPfii)
        /*0038*/ 	.word	0x0000001b


	//----- nvinfo : EIATTR_FRAME_SIZE
	.align		4
.L_9:
        /*003c*/ 	.byte	0x04, 0x11
        /*003e*/ 	.short	(.L_11 - .L_10)
	.align		4
.L_10:
        /*0040*/ 	.word	index@(_Z19SharedMem2RegistersPfii)
        /*0044*/ 	.word	0x0000c000


	//----- nvinfo : EIATTR_REGCOUNT
	.align		4
.L_11:
        /*0048*/ 	.byte	0x04, 0x2f
        /*004a*/ 	.short	(.L_13 - .L_12)
	.align		4
.L_12:
        /*004c*/ 	.word	index@(_Z19Registers2SharedMemPfii)
        /*0050*/ 	.word	0x0000001b


	//----- nvinfo : EIATTR_FRAME_SIZE
	.align		4
.L_13:
        /*0054*/ 	.byte	0x04, 0x11
        /*0056*/ 	.short	(.L_15 - .L_14)
	.align		4
.L_14:
        /*0058*/ 	.word	index@(_Z19Registers2SharedMemPfii)
        /*005c*/ 	.word	0x0000c000


	//----- nvinfo : EIATTR_REGCOUNT
	.align		4
.L_15:
        /*0060*/ 	.byte	0x04, 0x2f
        /*0062*/ 	.short	(.L_17 - .L_16)
	.align		4
.L_16:
        /*0064*/ 	.word	index@(_Z17bankConflictsReadv)
        /*0068*/ 	.word	0x00000004


	//----- nvinfo : EIATTR_FRAME_SIZE
	.align		4
.L_17:
        /*006c*/ 	.byte	0x04, 0x11
        /*006e*/ 	.short	(.L_19 - .L_18)
	.align		4
.L_18:
        /*0070*/ 	.word	index@(_Z17bankConflictsReadv)
        /*0074*/ 	.word	0x00000000


	//----- nvinfo : EIATTR_MIN_STACK_SIZE
	.align		4
.L_19:
        /*0078*/ 	.byte	0x04, 0x12
        /*007a*/ 	.short	(.L_21 - .L_20)
	.align		4
.L_20:
        /*007c*/ 	.word	index@(_Z17bankConflictsReadv)
        /*0080*/ 	.word	0x00000000


	//----- nvinfo : EIATTR_MIN_STACK_SIZE
	.align		4
.L_21:
        /*0084*/ 	.byte	0x04, 0x12
        /*0086*/ 	.short	(.L_23 - .L_22)
	.align		4
.L_22:
        /*0088*/ 	.word	index@(_Z19Registers2SharedMemPfii)
        /*008c*/ 	.word	0x0000c000


	//----- nvinfo : EIATTR_MIN_STACK_SIZE
	.align		4
.L_23:
        /*0090*/ 	.byte	0x04, 0x12
        /*0092*/ 	.short	(.L_25 - .L_24)
	.align		4
.L_24:
        /*0094*/ 	.word	index@(_Z19SharedMem2RegistersPfii)
        /*0098*/ 	.word	0x0000c000


	//----- nvinfo : EIATTR_MIN_STACK_SIZE
	.align		4
.L_25:
        /*009c*/ 	.byte	0x04, 0x12
        /*009e*/ 	.short	(.L_27 - .L_26)
	.align		4
.L_26:
        /*00a0*/ 	.word	index@(_Z19SharedMem2globalMemPfiiS_)
        /*00a4*/ 	.word	0x00000000


	//----- nvinfo : EIATTR_MIN_STACK_SIZE
	.align		4
.L_27:
        /*00a8*/ 	.byte	0x04, 0x12
        /*00aa*/ 	.short	(.L_29 - .L_28)
	.align		4
.L_28:
        /*00ac*/ 	.word	index@(_Z19globalMem2SharedMemPfiiS_)
        /*00b0*/ 	.word	0x00000000
.L_29:


//--------------------- .nv.compat                --------------------------
	.section	.nv.compat,"",@"SHT_CUDA_COMPAT_INFO"
	.align	4
        /*0000*/ 	.byte	0x02, 0x09, 0x00, 0x00, 0x02, 0x02, 0x01, 0x00, 0x02, 0x05, 0x05, 0x00, 0x03, 0x07, 0x01, 0x01
        /*0010*/ 	.byte	0x02, 0x03, 0x00, 0x00, 0x02, 0x06, 0x01, 0x00, 0x04, 0x0b, 0x08, 0x00, 0x09, 0x00, 0x00, 0x00
        /*0020*/ 	.byte	0x00, 0x00, 0x00, 0x00


//--------------------- .nv.info._Z17bankConflictsReadv --------------------------
	.section	.nv.info._Z17bankConflictsReadv,"",@"SHT_CUDA_INFO"
	.sectionflags	@""
	.align	4


	//----- nvinfo : EIATTR_CUDA_API_VERSION
	.align		4
        /*0000*/ 	.byte	0x04, 0x37
        /*0002*/ 	.short	(.L_31 - .L_30)
.L_30:
        /*0004*/ 	.word	0x00000082


	//----- nvinfo : EIATTR_SPARSE_MMA_MASK
	.align		4
.L_31:
        /*0008*/ 	.byte	0x03, 0x50
        /*000a*/ 	.short	0x0000


	//----- nvinfo : EIATTR_MAXREG_COUNT
	.align		4
        /*000c*/ 	.byte	0x03, 0x1b
        /*000e*/ 	.short	0x00ff


	//----- nvinfo : EIATTR_MERCURY_ISA_VERSION
	.align		4
        /*0010*/ 	.byte	0x03, 0x5f
        /*0012*/ 	.short	0x0101


	//----- nvinfo : EIATTR_VRC_CTA_INIT_COUNT
	.align		4
        /*0014*/ 	.byte	0x02, 0x4a
	.zero		1
	.zero		1


	//----- nvinfo : EIATTR_EXIT_INSTR_OFFSETS
	.align		4
        /*0018*/ 	.byte	0x04, 0x1c
        /*001a*/ 	.short	(.L_33 - .L_32)


	//   ....[0]....
.L_32:
        /*001c*/ 	.word	0x00000010


	//----- nvinfo : EIATTR_SW_WAR
	.align		4
.L_33:
        /*0020*/ 	.byte	0x04, 0x36
        /*0022*/ 	.short	(.L_35 - .L_34)
.L_34:
        /*0024*/ 	.word	0x00000008
.L_35:


//--------------------- .nv.info._Z19Registers2SharedMemPfii --------------------------
	.section	.nv.info._Z19Registers2SharedMemPfii,"",@"SHT_CUDA_INFO"
	.sectionflags	@""
	.align	4


	//----- nvinfo : EIATTR_CUDA_API_VERSION
	.align		4
        /*0000*/ 	.byte	0x04, 0x37
        /*0002*/ 	.short	(.L_37 - .L_36)
.L_36:
        /*0004*/ 	.word	0x00000082


	//----- nvinfo : EIATTR_KPARAM_INFO
	.align		4
.L_37:
        /*0008*/ 	.byte	0x04, 0x17
        /*000a*/ 	.short	(.L_39 - .L_38)
.L_38:
        /*000c*/ 	.word	0x00000000
        /*0010*/ 	.short	0x0002
        /*0012*/ 	.short	0x000c
        /*0014*/ 	.byte	0x00, 0xf0, 0x11, 0x00


	//----- nvinfo : EIATTR_KPARAM_INFO
	.align		4
.L_39:
        /*0018*/ 	.byte	0x04, 0x17
        /*001a*/ 	.short	(.L_41 - .L_40)
.L_40:
        /*001c*/ 	.word	0x00000000
        /*0020*/ 	.short	0x0001
        /*0022*/ 	.short	0x0008
        /*0024*/ 	.byte	0x00, 0xf0, 0x11, 0x00


	//----- nvinfo : EIATTR_KPARAM_INFO
	.align		4
.L_41:
        /*0028*/ 	.byte	0x04, 0x17
        /*002a*/ 	.short	(.L_43 - .L_42)
.L_42:
        /*002c*/ 	.word	0x00000000
        /*0030*/ 	.short	0x0000
        /*0032*/ 	.short	0x0000
        /*0034*/ 	.byte	0x00, 0xf5, 0x21, 0x00


	//----- nvinfo : EIATTR_SPARSE_MMA_MASK
	.align		4
.L_43:
        /*0038*/ 	.byte	0x03, 0x50
        /*003a*/ 	.short	0x0000


	//----- nvinfo : EIATTR_MAXREG_COUNT
	.align		4
        /*003c*/ 	.byte	0x03, 0x1b
        /*003e*/ 	.short	0x00ff


	//----- nvinfo : EIATTR_NUM_BARRIERS
	.align		4
        /*0040*/ 	.byte	0x02, 0x4c
        /*0042*/ 	.byte	0x01
	.zero		1


	//----- nvinfo : EIATTR_MERCURY_ISA_VERSION
	.align		4
        /*0044*/ 	.byte	0x03, 0x5f
        /*0046*/ 	.short	0x0101


	//----- nvinfo : EIATTR_VRC_CTA_INIT_COUNT
	.align		4
        /*0048*/ 	.byte	0x02, 0x4a
	.zero		1
	.zero		1


	//----- nvinfo : EIATTR_EXIT_INSTR_OFFSETS
	.align		4
        /*004c*/ 	.byte	0x04, 0x1c
        /*004e*/ 	.short	(.L_45 - .L_44)


	//   ....[0]....
.L_44:
        /*0050*/ 	.word	0x00000db0


	//----- nvinfo : EIATTR_CRS_STACK_SIZE
	.align		4
.L_45:
        /*0054*/ 	.byte	0x04, 0x1e
        /*0056*/ 	.short	(.L_47 - .L_46)
.L_46:
        /*0058*/ 	.word	0x00000000


	//----- nvinfo : EIATTR_CBANK_PARAM_SIZE
	.align		4
.L_47:
        /*005c*/ 	.byte	0x03, 0x19
        /*005e*/ 	.short	0x0010


	//----- nvinfo : EIATTR_PARAM_CBANK
	.align		4
        /*0060*/ 	.byte	0x04, 0x0a
        /*0062*/ 	.short	(.L_49 - .L_48)
	.align		4
.L_48:
        /*0064*/ 	.word	index@(.nv.constant0._Z19Registers2SharedMemPfii)
        /*0068*/ 	.short	0x0380
        /*006a*/ 	.short	0x0010


	//----- nvinfo : EIATTR_SW_WAR
	.align		4
.L_49:
        /*006c*/ 	.byte	0x04, 0x36
        /*006e*/ 	.short	(.L_51 - .L_50)
.L_50:
        /*0070*/ 	.word	0x00000008
.L_51:


//--------------------- .nv.info._Z19SharedMem2RegistersPfii --------------------------
	.section	.nv.info._Z19SharedMem2RegistersPfii,"",@"SHT_CUDA_INFO"
	.sectionflags	@""
	.align	4


	//----- nvinfo : EIATTR_CUDA_API_VERSION
	.align		4
        /*0000*/ 	.byte	0x04, 0x37
        /*0002*/ 	.short	(.L_53 - .L_52)
.L_52:
        /*0004*/ 	.word	0x00000082


	//----- nvinfo : EIATTR_KPARAM_INFO
	.align		4
.L_53:
        /*0008*/ 	.byte	0x04, 0x17
        /*000a*/ 	.short	(.L_55 - .L_54)
.L_54:
        /*000c*/ 	.word	0x00000000
        /*0010*/ 	.short	0x0002
        /*0012*/ 	.short	0x000c
        /*0014*/ 	.byte	0x00, 0xf0, 0x11, 0x00


	//----- nvinfo : EIATTR_KPARAM_INFO
	.align		4
.L_55:
        /*0018*/ 	.byte	0x04, 0x17
        /*001a*/ 	.short	(.L_57 - .L_56)
.L_56:
        /*001c*/ 	.word	0x00000000
        /*0020*/ 	.short	0x0001
        /*0022*/ 	.short	0x0008
        /*0024*/ 	.byte	0x00, 0xf0, 0x11, 0x00


	//----- nvinfo : EIATTR_KPARAM_INFO
	.align		4
.L_57:
        /*0028*/ 	.byte	0x04, 0x17
        /*002a*/ 	.short	(.L_59 - .L_58)
.L_58:
        /*002c*/ 	.word	0x00000000
        /*0030*/ 	.short	0x0000
        /*0032*/ 	.short	0x0000
        /*0034*/ 	.byte	0x00, 0xf5, 0x21, 0x00


	//----- nvinfo : EIATTR_SPARSE_MMA_MASK
	.align		4
.L_59:
        /*0038*/ 	.byte	0x03, 0x50
        /*003a*/ 	.short	0x0000


	//----- nvinfo : EIATTR_MAXREG_COUNT
	.align		4
        /*003c*/ 	.byte	0x03, 0x1b
        /*003e*/ 	.short	0x00ff


	//----- nvinfo : EIATTR_NUM_BARRIERS
	.align		4
        /*0040*/ 	.byte	0x02, 0x4c
        /*0042*/ 	.byte	0x01
	.zero		1


	//----- nvinfo : EIATTR_MERCURY_ISA_VERSION
	.align		4
        /*0044*/ 	.byte	0x03, 0x5f
        /*0046*/ 	.short	0x0101


	//----- nvinfo : EIATTR_VRC_CTA_INIT_COUNT
	.align		4
        /*0048*/ 	.byte	0x02, 0x4a
	.zero		1
	.zero		1


	//----- nvinfo : EIATTR_EXIT_INSTR_OFFSETS
	.align		4
        /*004c*/ 	.byte	0x04, 0x1c
        /*004e*/ 	.short	(.L_61 - .L_60)


	//   ....[0]....
.L_60:
        /*0050*/ 	.word	0x00000e30


	//----- nvinfo : EIATTR_CRS_STACK_SIZE
	.align		4
.L_61:
        /*0054*/ 	.byte	0x04, 0x1e
        /*0056*/ 	.short	(.L_63 - .L_62)
.L_62:
        /*0058*/ 	.word	0x00000000


	//----- nvinfo : EIATTR_CBANK_PARAM_SIZE
	.align		4
.L_63:
        /*005c*/ 	.byte	0x03, 0x19
        /*005e*/ 	.short	0x0010


	//----- nvinfo : EIATTR_PARAM_CBANK
	.align		4
        /*0060*/ 	.byte	0x04, 0x0a
        /*0062*/ 	.short	(.L_65 - .L_64)
	.align		4
.L_64:
        /*0064*/ 	.word	index@(.nv.constant0._Z19SharedMem2RegistersPfii)
        /*0068*/ 	.short	0x0380
        /*006a*/ 	.short	0x0010


	//----- nvinfo : EIATTR_SW_WAR
	.align		4
.L_65:
        /*006c*/ 	.byte	0x04, 0x36
        /*006e*/ 	.short	(.L_67 - .L_66)
.L_66:
        /*0070*/ 	.word	0x00000008
.L_67:


//--------------------- .nv.info._Z19SharedMem2globalMemPfiiS_ --------------------------
	.section	.nv.info._Z19SharedMem2globalMemPfiiS_,"",@"SHT_CUDA_INFO"
	.sectionflags	@""
	.align	4


	//----- nvinfo : EIATTR_CUDA_API_VERSION
	.align		4
        /*0000*/ 	.byte	0x04, 0x37
        /*0002*/ 	.short	(.L_69 - .L_68)
.L_68:
        /*0004*/ 	.word	0x00000082


	//----- nvinfo : EIATTR_KPARAM_INFO
	.align		4
.L_69:
        /*0008*/ 	.byte	0x04, 0x17
        /*000a*/ 	.short	(.L_71 - .L_70)
.L_70:
        /*000c*/ 	.word	0x00000000
        /*0010*/ 	.short	0x0003
        /*0012*/ 	.short	0x0010
        /*0014*/ 	.byte	0x00, 0xf5, 0x21, 0x00


	//----- nvinfo : EIATTR_KPARAM_INFO
	.align		4
.L_71:
        /*0018*/ 	.byte	0x04, 0x17
        /*001a*/ 	.short	(.L_73 - .L_72)
.L_72:
        /*001c*/ 	.word	0x00000000
        /*0020*/ 	.short	0x0002
        /*0022*/ 	.short	0x000c
        /*0024*/ 	.byte	0x00, 0xf0, 0x11, 0x00


	//----- nvinfo : EIATTR_KPARAM_INFO
	.align		4
.L_73:
        /*0028*/ 	.byte	0x04, 0x17
        /*002a*/ 	.short	(.L_75 - .L_74)
.L_74:
        /*002c*/ 	.word	0x00000000
        /*0030*/ 	.short	0x0001
        /*0032*/ 	.short	0x0008
        /*0034*/ 	.byte	0x00, 0xf0, 0x11, 0x00


	//----- nvinfo : EIATTR_KPARAM_INFO
	.align		4
.L_75:
        /*0038*/ 	.byte	0x04, 0x17
        /*003a*/ 	.short	(.L_77 - .L_76)
.L_76:
        /*003c*/ 	.word	0x00000000
        /*0040*/ 	.short	0x0000
        /*0042*/ 	.short	0x0000
        /*0044*/ 	.byte	0x00, 0xf5, 0x21, 0x00


	//----- nvinfo : EIATTR_SPARSE_MMA_MASK
	.align		4
.L_77:
        /*0048*/ 	.byte	0x03, 0x50
        /*004a*/ 	.short	0x0000


	//----- nvinfo : EIATTR_MAXREG_COUNT
	.align		4
        /*004c*/ 	.byte	0x03, 0x1b
        /*004e*/ 	.short	0x00ff


	//----- nvinfo : EIATTR_NUM_BARRIERS
	.align		4
        /*0050*/ 	.byte	0x02, 0x4c
        /*0052*/ 	.byte	0x01
	.zero		1


	//----- nvinfo : EIATTR_MERCURY_ISA_VERSION
	.align		4
        /*0054*/ 	.byte	0x03, 0x5f
        /*0056*/ 	.short	0x0101


	//----- nvinfo : EIATTR_VRC_CTA_INIT_COUNT
	.align		4
        /*0058*/ 	.byte	0x02, 0x4a
	.zero		1
	.zero		1


	//----- nvinfo : EIATTR_EXIT_INSTR_OFFSETS
	.align		4
        /*005c*/ 	.byte	0x04, 0x1c
        /*005e*/ 	.short	(.L_79 - .L_78)


	//   ....[0]....
.L_78:
        /*0060*/ 	.word	0x00000420


	//----- nvinfo : EIATTR_CRS_STACK_SIZE
	.align		4
.L_79:
        /*0064*/ 	.byte	0x04, 0x1e
        /*0066*/ 	.short	(.L_81 - .L_80)
.L_80:
        /*0068*/ 	.word	0x00000000


	//----- nvinfo : EIATTR_CBANK_PARAM_SIZE
	.align		4
.L_81:
        /*006c*/ 	.byte	0x03, 0x19
        /*006e*/ 	.short	0x0018


	//----- nvinfo : EIATTR_PARAM_CBANK
	.align		4
        /*0070*/ 	.byte	0x04, 0x0a
        /*0072*/ 	.short	(.L_83 - .L_82)
	.align		4
.L_82:
        /*0074*/ 	.word	index@(.nv.constant0._Z19SharedMem2globalMemPfiiS_)
        /*0078*/ 	.short	0x0380
        /*007a*/ 	.short	0x0018


	//----- nvinfo : EIATTR_SW_WAR
	.align		4
.L_83:
        /*007c*/ 	.byte	0x04, 0x36
        /*007e*/ 	.short	(.L_85 - .L_84)
.L_84:
        /*0080*/ 	.word	0x00000008
.L_85:


//--------------------- .nv.info._Z19globalMem2SharedMemPfiiS_ --------------------------
	.section	.nv.info._Z19globalMem2SharedMemPfiiS_,"",@"SHT_CUDA_INFO"
	.sectionflags	@""
	.align	4


	//----- nvinfo : EIATTR_CUDA_API_VERSION
	.align		4
        /*0000*/ 	.byte	0x04, 0x37
        /*0002*/ 	.short	(.L_87 - .L_86)
.L_86:
        /*0004*/ 	.word	0x00000082


	//----- nvinfo : EIATTR_KPARAM_INFO
	.align		4
.L_87:
        /*0008*/ 	.byte	0x04, 0x17
        /*000a*/ 	.short	(.L_89 - .L_88)
.L_88:
        /*000c*/ 	.word	0x00000000
        /*0010*/ 	.short	0x0003
        /*0012*/ 	.short	0x0010
        /*0014*/ 	.byte	0x00, 0xf5, 0x21, 0x00


	//----- nvinfo : EIATTR_KPARAM_INFO
	.align		4
.L_89:
        /*0018*/ 	.byte	0x04, 0x17
        /*001a*/ 	.short	(.L_91 - .L_90)
.L_90:
        /*001c*/ 	.word	0x00000000
        /*0020*/ 	.short	0x0002
        /*0022*/ 	.short	0x000c
        /*0024*/ 	.byte	0x00, 0xf0, 0x11, 0x00


	//----- nvinfo : EIATTR_KPARAM_INFO
	.align		4
.L_91:
        /*0028*/ 	.byte	0x04, 0x17
        /*002a*/ 	.short	(.L_93 - .L_92)
.L_92:
        /*002c*/ 	.word	0x00000000
        /*0030*/ 	.short	0x0001
        /*0032*/ 	.short	0x0008
        /*0034*/ 	.byte	0x00, 0xf0, 0x11, 0x00


	//----- nvinfo : EIATTR_KPARAM_INFO
	.align		4
.L_93:
        /*0038*/ 	.byte	0x04, 0x17
        /*003a*/ 	.short	(.L_95 - .L_94)
.L_94:
        /*003c*/ 	.word	0x00000000
        /*0040*/ 	.short	0x0000
        /*0042*/ 	.short	0x0000
        /*0044*/ 	.byte	0x00, 0xf5, 0x21, 0x00


	//----- nvinfo : EIATTR_SPARSE_MMA_MASK
	.align		4
.L_95:
        /*0048*/ 	.byte	0x03, 0x50
        /*004a*/ 	.short	0x0000


	//----- nvinfo : EIATTR_MAXREG_COUNT
	.align		4
        /*004c*/ 	.byte	0x03, 0x1b
        /*004e*/ 	.short	0x00ff


	//----- nvinfo : EIATTR_NUM_BARRIERS
	.align		4
        /*0050*/ 	.byte	0x02, 0x4c
        /*0052*/ 	.byte	0x01
	.zero		1


	//----- nvinfo : EIATTR_MERCURY_ISA_VERSION
	.align		4
        /*0054*/ 	.byte	0x03, 0x5f
        /*0056*/ 	.short	0x0101


	//----- nvinfo : EIATTR_VRC_CTA_INIT_COUNT
	.align		4
        /*0058*/ 	.byte	0x02, 0x4a
	.zero		1
	.zero		1


	//----- nvinfo : EIATTR_EXIT_INSTR_OFFSETS
	.align		4
        /*005c*/ 	.byte	0x04, 0x1c
        /*005e*/ 	.short	(.L_97 - .L_96)


	//   ....[0]....
.L_96:
        /*0060*/ 	.word	0x000004c0


	//----- nvinfo : EIATTR_CRS_STACK_SIZE
	.align		4
.L_97:
        /*0064*/ 	.byte	0x04, 0x1e
        /*0066*/ 	.short	(.L_99 - .L_98)
.L_98:
        /*0068*/ 	.word	0x00000000


	//----- nvinfo : EIATTR_CBANK_PARAM_SIZE
	.align		4
.L_99:
        /*006c*/ 	.byte	0x03, 0x19
        /*006e*/ 	.short	0x0018


	//----- nvinfo : EIATTR_PARAM_CBANK
	.align		4
        /*0070*/ 	.byte	0x04, 0x0a
        /*0072*/ 	.short	(.L_101 - .L_100)
	.align		4
.L_100:
        /*0074*/ 	.word	index@(.nv.constant0._Z19globalMem2SharedMemPfiiS_)
        /*0078*/ 	.short	0x0380
        /*007a*/ 	.short	0x0018


	//----- nvinfo : EIATTR_SW_WAR
	.align		4
.L_101:
        /*007c*/ 	.byte	0x04, 0x36
        /*007e*/ 	.short	(.L_103 - .L_102)
.L_102:
        /*0080*/ 	.word	0x00000008
.L_103:


//--------------------- .nv.callgraph             --------------------------
	.section	.nv.callgraph,"",@"SHT_CUDA_CALLGRAPH"
	.align	4
	.sectionentsize	8
	.align		4
        /*0000*/ 	.word	0x00000000
	.align		4
        /*0004*/ 	.word	0xffffffff
	.align		4
        /*0008*/ 	.word	0x00000000
	.align		4
        /*000c*/ 	.word	0xfffffffe
	.align		4
        /*0010*/ 	.word	0x00000000
	.align		4
        /*0014*/ 	.word	0xfffffffd
	.align		4
        /*0018*/ 	.word	0x00000000
	.align		4
        /*001c*/ 	.word	0xfffffffc


//--------------------- .text._Z17bankConflictsReadv --------------------------
	.section	.text._Z17bankConflictsReadv,"ax",@progbits
	.align	128
        .global         _Z17bankConflictsReadv
        .type           _Z17bankConflictsReadv,@function
        .size           _Z17bankConflictsReadv,(.L_x_43 - _Z17bankConflictsReadv)
        .other          _Z17bankConflictsReadv,@"STO_CUDA_ENTRY STV_DEFAULT"
_Z17bankConflictsReadv:
.text._Z17bankConflictsReadv:
[----:B------:R-:W-:Y:S01]  /*0000*/  LDC R1, c[0x0][0x37c] ;  /* 0x0000df00ff017b82 */ /* 0x000fe20000000800 */
[----:B------:R-:W-:Y:S05]  /*0010*/  EXIT ;  /* 0x000000000000794d */ /* 0x000fea0003800000 */
.L_x_0:
[----:B------:R-:W-:-:S00]  /*0020*/  BRA `(.L_x_0) ;  /* 0xfffffffc00fc7947 */ /* 0x000fc0000383ffff */
[----:B------:R-:W-:-:S00]  /*0030*/  NOP ;  /* 0x0000000000007918 */ /* 0x000fc00000000000 */
        /* <DEDUP_REMOVED lines=12> */
.L_x_43:


//--------------------- .text._Z19Registers2SharedMemPfii --------------------------
	.section	.text._Z19Registers2SharedMemPfii,"ax",@progbits
	.align	128
        .global         _Z19Registers2SharedMemPfii
        .type           _Z19Registers2SharedMemPfii,@function
        .size           _Z19Registers2SharedMemPfii,(.L_x_44 - _Z19Registers2SharedMemPfii)
        .other          _Z19Registers2SharedMemPfii,@"STO_CUDA_ENTRY STV_DEFAULT"
_Z19Registers2SharedMemPfii:
.text._Z19Registers2SharedMemPfii:
[----:B------:R-:W0:Y:S01]  /*0000*/  LDC R1, c[0x0][0x37c] ;  /* 0x0000df00ff017b82 */ /* 0x000e220000000800 */
[----:B------:R-:W1:Y:S01]  /*0010*/  S2R R3, SR_TID.X ;  /* 0x0000000000037919 */ /* 0x000e620000002100 */
[----:B------:R-:W2:Y:S06]  /*0020*/  LDCU UR5, c[0x0][0x388] ;  /* 0x00007100ff0577ac */ /* 0x000eac0008000800 */
[----:B------:R-:W1:Y:S01]  /*0030*/  S2UR UR4, SR_CTAID.X ;  /* 0x00000000000479c3 */ /* 0x000e620000002500 */
[----:B0-----:R-:W-:-:S07]  /*0040*/  VIADD R1, R1, 0xffff4000 ;  /* 0xffff400001017836 */ /* 0x001fce0000000000 */
[----:B------:R-:W1:Y:S01]  /*0050*/  LDC R0, c[0x0][0x360] ;  /* 0x0000d800ff007b82 */ /* 0x000e620000000800 */
[----:B--2---:R-:W-:Y:S01]  /*0060*/  UISETP.GE.AND UP0, UPT, UR5, 0x1, UPT ;  /* 0x000000010500788c */ /* 0x004fe2000bf06270 */
[----:B-1----:R-:W-:-:S08]  /*0070*/  IMAD R0, R0, UR4, R3 ;  /* 0x0000000400007c24 */ /* 0x002fd0000f8e0203 */
[----:B------:R-:W-:Y:S05]  /*0080*/  BRA.U !UP0, `(.L_x_1) ;  /* 0x0000000d08447547 */ /* 0x000fea000b800000 */
[----:B------:R-:W-:Y:S01]  /*0090*/  IMAD R0, R0, UR5, RZ ;  /* 0x0000000500007c24 */ /* 0x000fe2000f8e02ff */
[----:B------:R-:W0:Y:S01]  /*00a0*/  LDCU UR6, c[0x0][0x38c] ;  /* 0x00007180ff0677ac */ /* 0x000e220008000800 */
[----:B------:R-:W-:Y:S02]  /*00b0*/  BSSY.RECONVERGENT B1, `(.L_x_2) ;  /* 0x00000b9000017945 */ /* 0x000fe40003800200 */
[C---:B------:R-:W-:Y:S01]  /*00c0*/  VIADD R3, R0.reuse, 0x1 ;  /* 0x0000000100037836 */ /* 0x040fe20000000000 */
[----:B------:R-:W1:Y:S04]  /*00d0*/  LDCU UR8, c[0x0][0x38c] ;  /* 0x00007180ff0877ac */ /* 0x000e680008000800 */
[----:B------:R-:W-:-:S05]  /*00e0*/  VIADDMNMX R3, R0, UR5, R3, !PT ;  /* 0x0000000500037c46 */ /* 0x000fca000f800103 */
[----:B------:R-:W-:Y:S02]  /*00f0*/  IMAD.IADD R2, R0, 0x1, -R3 ;  /* 0x0000000100027824 */ /* 0x000fe400078e0a03 */
[----:B------:R-:W-:-:S03]  /*0100*/  IMAD.IADD R4, R3, 0x1, -R0 ;  /* 0x0000000103047824 */ /* 0x000fc600078e0a00 */
[----:B------:R-:W-:Y:S01]  /*0110*/  ISETP.GT.U32.AND P0, PT, R2, -0x4, PT ;  /* 0xfffffffc0200780c */ /* 0x000fe20003f04070 */
[----:B------:R-:W-:Y:S01]  /*0120*/  IMAD.MOV.U32 R2, RZ, RZ, RZ ;  /* 0x000000ffff027224 */ /* 0x000fe200078e00ff */
[----:B------:R-:W-:-:S11]  /*0130*/  LOP3.LUT R3, R4, 0x3, RZ, 0xc0, !PT ;  /* 0x0000000304037812 */ /* 0x000fd600078ec0ff */
[----:B01----:R-:W-:Y:S05]  /*0140*/  @P0 BRA `(.L_x_3) ;  /* 0x0000000800bc0947 */ /* 0x003fea0003800000 */
[----:B------:R-:W-:Y:S01]  /*0150*/  LOP3.LUT R2, R4, 0xfffffffc, RZ, 0xc0, !PT ;  /* 0xfffffffc04027812 */ /* 0x000fe200078ec0ff */
[----:B------:R-:W-:Y:S01]  /*0160*/  BSSY.RELIABLE B0, `(.L_x_4) ;  /* 0x0000095000007945 */ /* 0x000fe20003800100 */
[----:B------:R-:W-:Y:S02]  /*0170*/  IMAD.MOV.U32 R5, RZ, RZ, RZ ;  /* 0x000000ffff057224 */ /* 0x000fe400078e00ff */
[----:B------:R-:W-:-:S13]  /*0180*/  ISETP.GT.AND P0, PT, R2, RZ, PT ;  /* 0x000000ff0200720c */ /* 0x000fda0003f04270 */
[----:B------:R-:W-:Y:S05]  /*0190*/  @!P0 BRA `(.L_x_5) ;  /* 0x0000000800448947 */ /* 0x000fea0003800000 */
[----:B------:R-:W-:Y:S01]  /*01a0*/  IADD3 R4, PT, PT, R2, -R5, RZ ;  /* 0x8000000502047210 */ /* 0x000fe20007ffe0ff */
[----:B------:R-:W-:Y:S01]  /*01b0*/  BSSY.RECONVERGENT B2, `(.L_x_6) ;  /* 0x000005c000027945 */ /* 0x000fe20003800200 */
[----:B------:R-:W-:Y:S02]  /*01c0*/  PLOP3.LUT P0, PT, PT, PT, PT, 0x80, 0x8 ;  /* 0x000000000008781c */ /* 0x000fe40003f0f070 */
[----:B------:R-:W-:-:S13]  /*01d0*/  ISETP.GT.AND P1, PT, R4, 0xc, PT ;  /* 0x0000000c0400780c */ /* 0x000fda0003f24270 */
[----:B------:R-:W-:Y:S05]  /*01e0*/  @!P1 BRA `(.L_x_7) ;  /* 0x0000000400609947 */ /* 0x000fea0003800000 */
[----:B------:R-:W0:Y:S01]  /*01f0*/  S2UR UR5, SR_CgaCtaId ;  /* 0x00000000000579c3 */ /* 0x000e220000008800 */
[----:B------:R-:W-:Y:S01]  /*0200*/  UMOV UR4, 0x400 ;  /* 0x0000040000047882 */ /* 0x000fe20000000000 */
[----:B------:R-:W-:Y:S01]  /*0210*/  PLOP3.LUT P0, PT, PT, PT, PT, 0x8, 0x80 ;  /* 0x000000000080781c */ /* 0x000fe20003f0e170 */
[----:B------:R-:W-:Y:S01]  /*0220*/  VIADD R4, R2, 0xfffffff4 ;  /* 0xfffffff402047836 */ /* 0x000fe20000000000 */
[----:B0-----:R-:W-:-:S06]  /*0230*/  ULEA UR4, UR5, UR4, 0x18 ;  /* 0x0000000405047291 */ /* 0x001fcc000f8ec0ff */
[----:B------:R-:W-:-:S07]  /*0240*/  IMAD.U32 R7, RZ, RZ, UR4 ;  /* 0x00000004ff077e24 */ /* 0x000fce000f8e00ff */
.L_x_8:
[C---:B------:R-:W-:Y:S01]  /*0250*/  ISETP.GE.AND P2, PT, R0.reuse, UR6, PT ;  /* 0x0000000600007c0c */ /* 0x040fe2000bf46270 */
[C---:B------:R-:W-:Y:S02]  /*0260*/  VIADD R6, R0.reuse, 0x1 ;  /* 0x0000000100067836 */ /* 0x040fe40000000000 */
[C---:B------:R-:W-:Y:S02]  /*0270*/  VIADD R8, R0.reuse, 0x2 ;  /* 0x0000000200087836 */ /* 0x040fe40000000000 */
[----:B------:R-:W-:Y:S01]  /*0280*/  VIADD R9, R0, 0x3 ;  /* 0x0000000300097836 */ /* 0x000fe20000000000 */
[----:B------:R-:W-:Y:S02]  /*0290*/  ISETP.GE.AND P3, PT, R6, UR6, PT ;  /* 0x0000000606007c0c */ /* 0x000fe4000bf66270 */
[----:B------:R-:W-:Y:S02]  /*02a0*/  ISETP.GE.AND P4, PT, R8, UR6, PT ;  /* 0x0000000608007c0c */ /* 0x000fe4000bf86270 */
[----:B------:R-:W-:-:S02]  /*02b0*/  ISETP.GE.AND P5, PT, R9, UR6, PT ;  /* 0x0000000609007c0c */ /* 0x000fc4000bfa6270 */
[----:B------:R-:W-:-:S05]  /*02c0*/  LEA R6, R5, R1, 0x2 ;  /* 0x0000000105067211 */ /* 0x000fca00078e10ff */
[----:B------:R-:W2:Y:S04]  /*02d0*/  @!P2 LDL R8, [R6] ;  /* 0x000000000608a983 */ /* 0x000ea80000100800 */
[----:B------:R-:W3:Y:S04]  /*02e0*/  @!P3 LDL R16, [R6+0x4] ;  /* 0x000004000610b983 */ /* 0x000ee80000100800 */
[----:B------:R-:W4:Y:S04]  /*02f0*/  @!P4 LDL R18, [R6+0x8] ;  /* 0x000008000612c983 */ /* 0x000f280000100800 */
[----:B------:R-:W5:Y:S01]  /*0300*/  @!P5 LDL R20, [R6+0xc] ;  /* 0x00000c000614d983 */ /* 0x000f620000100800 */
[C---:B------:R-:W-:Y:S01]  /*0310*/  VIADD R10, R0.reuse, 0x4 ;  /* 0x00000004000a7836 */ /* 0x040fe20000000000 */
[----:B------:R-:W-:Y:S01]  /*0320*/  IADD3 R12, PT, PT, R5, 0x4, RZ ;  /* 0x00000004050c7810 */ /* 0x000fe20007ffe0ff */
[----:B------:R-:W-:-:S02]  /*0330*/  VIADD R9, R0, 0x5 ;  /* 0x0000000500097836 */ /* 0x000fc40000000000 */
[----:B------:R-:W-:Y:S01]  /*0340*/  IMAD R11, R0, 0x4, R7 ;  /* 0x00000004000b7824 */ /* 0x000fe200078e0207 */
[----:B------:R-:W-:Y:S01]  /*0350*/  ISETP.GE.AND P6, PT, R10, UR6, PT ;  /* 0x000000060a007c0c */ /* 0x000fe2000bfc6270 */
[C---:B------:R-:W-:Y:S01]  /*0360*/  VIADD R7, R0.reuse, 0x6 ;  /* 0x0000000600077836 */ /* 0x040fe20000000000 */
[----:B------:R-:W-:Y:S01]  /*0370*/  ISETP.GE.AND P1, PT, R9, UR6, PT ;  /* 0x0000000609007c0c */ /* 0x000fe2000bf26270 */
[C---:B------:R-:W-:Y:S02]  /*0380*/  VIADD R9, R0.reuse, 0x7 ;  /* 0x0000000700097836 */ /* 0x040fe40000000000 */
[----:B------:R-:W-:Y:S02]  /*0390*/  VIADD R14, R0, 0x8 ;  /* 0x00000008000e7836 */ /* 0x000fe40000000000 */
[----:B------:R-:W-:-:S06]  /*03a0*/  IMAD R12, R12, 0x4, R1 ;  /* 0x000000040c0c7824 */ /* 0x000fcc00078e0201 */
[----:B------:R-:W5:Y:S04]  /*03b0*/  @!P6 LDL R6, [R12] ;  /* 0x000000000c06e983 */ /* 0x000f680000100800 */
[----:B--2---:R0:W-:Y:S01]  /*03c0*/  @!P2 STS [R11], R8 ;  /* 0x000000080b00a388 */ /* 0x0041e20000000800 */
[----:B------:R-:W-:Y:S01]  /*03d0*/  ISETP.GE.AND P2, PT, R7, UR6, PT ;  /* 0x0000000607007c0c */ /* 0x000fe2000bf46270 */
[----:B------:R-:W-:Y:S02]  /*03e0*/  VIADD R7, R0, 0x9 ;  /* 0x0000000900077836 */ /* 0x000fe40000000000 */
[----:B---3--:R1:W-:Y:S01]  /*03f0*/  @!P3 STS [R11+0x4], R16 ;  /* 0x000004100b00b388 */ /* 0x0083e20000000800 */
[----:B------:R-:W-:-:S03]  /*0400*/  ISETP.GE.AND P3, PT, R9, UR6, PT ;  /* 0x0000000609007c0c */ /* 0x000fc6000bf66270 */
[----:B----4-:R-:W-:Y:S01]  /*0410*/  @!P4 STS [R11+0x8], R18 ;  /* 0x000008120b00c388 */ /* 0x010fe20000000800 */
[----:B------:R-:W-:-:S03]  /*0420*/  ISETP.GE.AND P4, PT, R14, UR6, PT ;  /* 0x000000060e007c0c */ /* 0x000fc6000bf86270 */
[----:B-----5:R2:W-:Y:S01]  /*0430*/  @!P5 STS [R11+0xc], R20 ;  /* 0x00000c140b00d388 */ /* 0x0205e20000000800 */
[----:B------:R-:W-:Y:S01]  /*0440*/  ISETP.GE.AND P5, PT, R7, UR6, PT ;  /* 0x0000000607007c0c */ /* 0x000fe2000bfa6270 */
[----:B0-----:R-:W-:Y:S02]  /*0450*/  VIADD R8, R5, 0x8 ;  /* 0x0000000805087836 */ /* 0x001fe40000000000 */
[----:B-1----:R-:W3:Y:S02]  /*0460*/  @!P1 LDL R16, [R12+0x4] ;  /* 0x000004000c109983 */ /* 0x002ee40000100800 */
[----:B------:R-:W-:Y:S02]  /*0470*/  IMAD R8, R8, 0x4, R1 ;  /* 0x0000000408087824 */ /* 0x000fe400078e0201 */
[----:B------:R-:W4:Y:S04]  /*0480*/  @!P2 LDL R22, [R12+0x8] ;  /* 0x000008000c16a983 */ /* 0x000f280000100800 */
[----:B------:R-:W5:Y:S04]  /*0490*/  @!P3 LDL R24, [R12+0xc] ;  /* 0x00000c000c18b983 */ /* 0x000f680000100800 */
[----:B------:R-:W5:Y:S04]  /*04a0*/  @!P4 LDL R9, [R8] ;  /* 0x000000000809c983 */ /* 0x000f680000100800 */
[----:B------:R-:W5:Y:S01]  /*04b0*/  @!P5 LDL R15, [R8+0x4] ;  /* 0x00000400080fd983 */ /* 0x000f620000100800 */
[----:B------:R-:W0:Y:S01]  /*04c0*/  S2UR UR5, SR_CgaCtaId ;  /* 0x00000000000579c3 */ /* 0x000e220000008800 */
[----:B------:R-:W-:Y:S01]  /*04d0*/  UMOV UR4, 0x400 ;  /* 0x0000040000047882 */ /* 0x000fe20000000000 */
[----:B--2---:R-:W-:Y:S01]  /*04e0*/  VIADD R11, R0, 0xb ;  /* 0x0000000b000b7836 */ /* 0x004fe20000000000 */
[----:B0-----:R-:W-:-:S06]  /*04f0*/  ULEA UR4, UR5, UR4, 0x18 ;  /* 0x0000000405047291 */ /* 0x001fcc000f8ec0ff */
[----:B------:R-:W-:-:S05]  /*0500*/  MOV R7, UR4 ;  /* 0x0000000400077c02 */ /* 0x000fca0008000f00 */
[----:B------:R-:W-:Y:S02]  /*0510*/  IMAD R13, R10, 0x4, R7 ;  /* 0x000000040a0d7824 */ /* 0x000fe400078e0207 */
[----:B------:R-:W-:-:S03]  /*0520*/  VIADD R10, R0, 0xa ;  /* 0x0000000a000a7836 */ /* 0x000fc60000000000 */
[----:B------:R0:W-:Y:S02]  /*0530*/  @!P6 STS [R13], R6 ;  /* 0x000000060d00e388 */ /* 0x0001e40000000800 */
[----:B------:R-:W-:Y:S01]  /*0540*/  ISETP.GE.AND P6, PT, R10, UR6, PT ;  /* 0x000000060a007c0c */ /* 0x000fe2000bfc6270 */
[----:B------:R-:W-:Y:S02]  /*0550*/  VIADD R10, R0, 0xd ;  /* 0x0000000d000a7836 */ /* 0x000fe40000000000 */
[----:B------:R-:W-:Y:S02]  /*0560*/  IMAD R14, R14, 0x4, R7 ;  /* 0x000000040e0e7824 */ /* 0x000fe400078e0207 */
[C---:B0-----:R-:W-:Y:S01]  /*0570*/  VIADD R6, R0.reuse, 0xe ;  /* 0x0000000e00067836 */ /* 0x041fe20000000000 */
[----:B---3--:R-:W-:Y:S01]  /*0580*/  @!P1 STS [R13+0x4], R16 ;  /* 0x000004100d009388 */ /* 0x008fe20000000800 */
[----:B------:R-:W-:Y:S01]  /*0590*/  ISETP.GE.AND P1, PT, R11, UR6, PT ;  /* 0x000000060b007c0c */ /* 0x000fe2000bf26270 */
[----:B------:R-:W-:-:S02]  /*05a0*/  VIADD R11, R0, 0xf ;  /* 0x0000000f000b7836 */ /* 0x000fc40000000000 */
[----:B----4-:R-:W-:Y:S01]  /*05b0*/  @!P2 STS [R13+0x8], R22 ;  /* 0x000008160d00a388 */ /* 0x010fe20000000800 */
[----:B------:R-:W-:Y:S02]  /*05c0*/  ISETP.GE.AND P2, PT, R10, UR6, PT ;  /* 0x000000060a007c0c */ /* 0x000fe4000bf46270 */
[----:B------:R-:W-:Y:S01]  /*05d0*/  IADD3 R10, PT, PT, R0, 0xc, RZ ;  /* 0x0000000c000a7810 */ /* 0x000fe20007ffe0ff */
[----:B-----5:R0:W-:Y:S01]  /*05e0*/  @!P3 STS [R13+0xc], R24 ;  /* 0x00000c180d00b388 */ /* 0x0201e20000000800 */
[----:B------:R-:W-:-:S03]  /*05f0*/  ISETP.GE.AND P3, PT, R6, UR6, PT ;  /* 0x0000000606007c0c */ /* 0x000fc6000bf66270 */
[----:B------:R1:W-:Y:S01]  /*0600*/  @!P4 STS [R14], R9 ;  /* 0x000000090e00c388 */ /* 0x0003e20000000800 */
[----:B------:R-:W-:-:S03]  /*0610*/  ISETP.GE.AND P4, PT, R10, UR6, PT ;  /* 0x000000060a007c0c */ /* 0x000fc6000bf86270 */
[----:B------:R2:W-:Y:S01]  /*0620*/  @!P5 STS [R14+0x4], R15 ;  /* 0x0000040f0e00d388 */ /* 0x0005e20000000800 */
[----:B------:R-:W-:Y:S01]  /*0630*/  ISETP.GE.AND P5, PT, R11, UR6, PT ;  /* 0x000000060b007c0c */ /* 0x000fe2000bfa6270 */
[C---:B------:R-:W-:Y:S02]  /*0640*/  VIADD R6, R5.reuse, 0xc ;  /* 0x0000000c05067836 */ /* 0x040fe40000000000 */
[----:B0-----:R-:W3:Y:S02]  /*0650*/  @!P6 LDL R13, [R8+0x8] ;  /* 0x00000800080de983 */ /* 0x001ee40000100800 */
[----:B------:R-:W-:Y:S02]  /*0660*/  IMAD R6, R6, 0x4, R1 ;  /* 0x0000000406067824 */ /* 0x000fe400078e0201 */
[----:B------:R-:W4:Y:S04]  /*0670*/  @!P1 LDL R17, [R8+0xc] ;  /* 0x00000c0008119983 */ /* 0x000f280000100800 */
[----:B------:R-:W5:Y:S04]  /*0680*/  @!P4 LDL R11, [R6] ;  /* 0x00000000060bc983 */ /* 0x000f680000100800 */
[----:B-1----:R-:W2:Y:S04]  /*0690*/  @!P2 LDL R9, [R6+0x4] ;  /* 0x000004000609a983 */ /* 0x002ea80000100800 */
[----:B------:R-:W2:Y:S04]  /*06a0*/  @!P3 LDL R19, [R6+0x8] ;  /* 0x000008000613b983 */ /* 0x000ea80000100800 */
[----:B------:R-:W2:Y:S01]  /*06b0*/  @!P5 LDL R21, [R6+0xc] ;  /* 0x00000c000615d983 */ /* 0x000ea20000100800 */
[----:B------:R-:W-:Y:S01]  /*06c0*/  IMAD R10, R10, 0x4, R7 ;  /* 0x000000040a0a7824 */ /* 0x000fe200078e0207 */
[----:B------:R-:W-:Y:S01]  /*06d0*/  IADD3 R5, PT, PT, R5, 0x10, RZ ;  /* 0x0000001005057810 */ /* 0x000fe20007ffe0ff */
[----:B------:R-:W-:Y:S01]  /*06e0*/  VIADD R0, R0, 0x10 ;  /* 0x0000001000007836 */ /* 0x000fe20000000000 */
[----:B---3--:R0:W-:Y:S04]  /*06f0*/  @!P6 STS [R14+0x8], R13 ;  /* 0x0000080d0e00e388 */ /* 0x0081e80000000800 */
[----:B----4-:R0:W-:Y:S04]  /*0700*/  @!P1 STS [R14+0xc], R17 ;  /* 0x00000c110e009388 */ /* 0x0101e80000000800 */
[----:B-----5:R0:W-:Y:S04]  /*0710*/  @!P4 STS [R10], R11 ;  /* 0x0000000b0a00c388 */ /* 0x0201e80000000800 */
[----:B--2---:R0:W-:Y:S04]  /*0720*/  @!P2 STS [R10+0x4], R9 ;  /* 0x000004090a00a388 */ /* 0x0041e80000000800 */
[----:B------:R0:W-:Y:S04]  /*0730*/  @!P3 STS [R10+0x8], R19 ;  /* 0x000008130a00b388 */ /* 0x0001e80000000800 */
[----:B------:R0:W-:Y:S01]  /*0740*/  @!P5 STS [R10+0xc], R21 ;  /* 0x00000c150a00d388 */ /* 0x0001e20000000800 */
[----:B------:R-:W-:-:S13]  /*0750*/  ISETP.GE.AND P1, PT, R5, R4, PT ;  /* 0x000000040500720c */ /* 0x000fda0003f26270 */
[----:B0-----:R-:W-:Y:S05]  /*0760*/  @!P1 BRA `(.L_x_8) ;  /* 0xfffffff800b89947 */ /* 0x001fea000383ffff */
.L_x_7:
[----:B------:R-:W-:Y:S05]  /*0770*/  BSYNC.RECONVERGENT B2 ;  /* 0x0000000000027941 */ /* 0x000fea0003800200 */
.L_x_6:
[----:B------:R-:W-:Y:S01]  /*0780*/  IMAD.IADD R4, R2, 0x1, -R5 ;  /* 0x0000000102047824 */ /* 0x000fe200078e0a05 */
[----:B------:R-:W-:Y:S04]  /*0790*/  BSSY.RECONVERGENT B2, `(.L_x_9) ;  /* 0x000002e000027945 */ /* 0x000fe80003800200 */
[----:B------:R-:W-:-:S13]  /*07a0*/  ISETP.GT.AND P1, PT, R4, 0x4, PT ;  /* 0x000000040400780c */ /* 0x000fda0003f24270 */
[----:B------:R-:W-:Y:S05]  /*07b0*/  @!P1 BRA `(.L_x_10) ;  /* 0x0000000000ac9947 */ /* 0x000fea0003800000 */
[----:B------:R-:W0:Y:S01]  /*07c0*/  LDCU UR7, c[0x0][0x38c] ;  /* 0x00007180ff0777ac */ /* 0x000e220008000800 */
[----:B------:R-:W-:Y:S01]  /*07d0*/  IMAD R4, R5, 0x4, R1 ;  /* 0x0000000405047824 */ /* 0x000fe200078e0201 */
[----:B0-----:R-:W-:-:S13]  /*07e0*/  ISETP.GE.AND P6, PT, R0, UR7, PT ;  /* 0x0000000700007c0c */ /* 0x001fda000bfc6270 */
[----:B------:R-:W2:Y:S01]  /*07f0*/  @!P6 LDL R6, [R4] ;  /* 0x000000000406e983 */ /* 0x000ea20000100800 */
[----:B------:R-:W0:Y:S01]  /*0800*/  S2UR UR5, SR_CgaCtaId ;  /* 0x00000000000579c3 */ /* 0x000e220000008800 */
[----:B------:R-:W-:Y:S01]  /*0810*/  UMOV UR4, 0x400 ;  /* 0x0000040000047882 */ /* 0x000fe20000000000 */
[C---:B------:R-:W-:Y:S01]  /*0820*/  VIADD R9, R0.reuse, 0x1 ;  /* 0x0000000100097836 */ /* 0x040fe20000000000 */
[C---:B------:R-:W-:Y:S01]  /*0830*/  IADD3 R8, PT, PT, R0.reuse, 0x3, RZ ;  /* 0x0000000300087810 */ /* 0x040fe20007ffe0ff */
[C---:B------:R-:W-:Y:S02]  /*0840*/  VIADD R7, R0.reuse, 0x2 ;  /* 0x0000000200077836 */ /* 0x040fe40000000000 */
[----:B------:R-:W-:Y:S01]  /*0850*/  VIADD R11, R0, 0x4 ;  /* 0x00000004000b7836 */ /* 0x000fe20000000000 */
[----:B------:R-:W-:Y:S01]  /*0860*/  ISETP.GE.AND P5, PT, R9, UR7, PT ;  /* 0x0000000709007c0c */ /* 0x000fe2000bfa6270 */
[----:B------:R-:W-:Y:S01]  /*0870*/  VIADD R14, R5, 0x4 ;  /* 0x00000004050e7836 */ /* 0x000fe20000000000 */
[----:B------:R-:W-:Y:S01]  /*0880*/  ISETP.GE.AND P4, PT, R7, UR7, PT ;  /* 0x0000000707007c0c */ /* 0x000fe2000bf86270 */
[C---:B------:R-:W-:Y:S01]  /*0890*/  VIADD R7, R11.reuse, 0x1 ;  /* 0x000000010b077836 */ /* 0x040fe20000000000 */
[----:B------:R-:W-:Y:S01]  /*08a0*/  ISETP.GE.AND P3, PT, R8, UR7, PT ;  /* 0x0000000708007c0c */ /* 0x000fe2000bf66270 */
[C---:B------:R-:W-:Y:S01]  /*08b0*/  VIADD R8, R11.reuse, 0x2 ;  /* 0x000000020b087836 */ /* 0x040fe20000000000 */
[----:B------:R-:W-:-:S02]  /*08c0*/  ISETP.GE.AND P2, PT, R11, UR7, PT ;  /* 0x000000070b007c0c */ /* 0x000fc4000bf46270 */
[----:B------:R-:W-:Y:S02]  /*08d0*/  ISETP.GE.AND P1, PT, R7, UR7, PT ;  /* 0x0000000707007c0c */ /* 0x000fe4000bf26270 */
[----:B------:R-:W-:-:S03]  /*08e0*/  ISETP.GE.AND P0, PT, R8, UR7, PT ;  /* 0x0000000708007c0c */ /* 0x000fc6000bf06270 */
[----:B------:R-:W3:Y:S01]  /*08f0*/  @!P5 LDL R8, [R4+0x4] ;  /* 0x000004000408d983 */ /* 0x000ee20000100800 */
[----:B0-----:R-:W-:-:S03]  /*0900*/  ULEA UR4, UR5, UR4, 0x18 ;  /* 0x0000000405047291 */ /* 0x001fc6000f8ec0ff */
[----:B------:R-:W4:Y:S04]  /*0910*/  @!P4 LDL R10, [R4+0x8] ;  /* 0x00000800040ac983 */ /* 0x000f280000100800 */
[----:B------:R-:W5:Y:S01]  /*0920*/  @!P3 LDL R12, [R4+0xc] ;  /* 0x00000c00040cb983 */ /* 0x000f620000100800 */
[----:B------:R-:W-:Y:S01]  /*0930*/  LEA R9, R0, UR4, 0x2 ;  /* 0x0000000400097c11 */ /* 0x000fe2000f8e10ff */
[----:B------:R-:W-:-:S04]  /*0940*/  VIADD R0, R11, 0x3 ;  /* 0x000000030b007836 */ /* 0x000fc80000000000 */
[----:B--2---:R0:W-:Y:S01]  /*0950*/  @!P6 STS [R9], R6 ;  /* 0x000000060900e388 */ /* 0x0041e20000000800 */
[----:B------:R-:W-:Y:S02]  /*0960*/  ISETP.GE.AND P6, PT, R0, UR7, PT ;  /* 0x0000000700007c0c */ /* 0x000fe4000bfc6270 */
[----:B------:R-:W-:-:S05]  /*0970*/  LEA R0, R14, R1, 0x2 ;  /* 0x000000010e007211 */ /* 0x000fca00078e10ff */
[----:B------:R-:W2:Y:S04]  /*0980*/  @!P2 LDL R7, [R0] ;  /* 0x000000000007a983 */ /* 0x000ea80000100800 */
[----:B------:R-:W2:Y:S04]  /*0990*/  @!P1 LDL R13, [R0+0x4] ;  /* 0x00000400000d9983 */ /* 0x000ea80000100800 */
[----:B------:R-:W2:Y:S04]  /*09a0*/  @!P6 LDL R17, [R0+0xc] ;  /* 0x00000c000011e983 */ /* 0x000ea80000100800 */
[----:B------:R1:W2:Y:S01]  /*09b0*/  @!P0 LDL R15, [R0+0x8] ;  /* 0x00000800000f8983 */ /* 0x0002a20000100800 */
[----:B0-----:R-:W-:-:S03]  /*09c0*/  LEA R6, R11, UR4, 0x2 ;  /* 0x000000040b067c11 */ /* 0x001fc6000f8e10ff */
[----:B---3--:R0:W-:Y:S04]  /*09d0*/  @!P5 STS [R9+0x4], R8 ;  /* 0x000004080900d388 */ /* 0x0081e80000000800 */
[----:B----4-:R0:W-:Y:S04]  /*09e0*/  @!P4 STS [R9+0x8], R10 ;  /* 0x0000080a0900c388 */ /* 0x0101e80000000800 */
[----:B-----5:R0:W-:Y:S01]  /*09f0*/  @!P3 STS [R9+0xc], R12 ;  /* 0x00000c0c0900b388 */ /* 0x0201e20000000800 */
[----:B------:R-:W-:Y:S02]  /*0a00*/  VIADD R5, R14, 0x4 ;  /* 0x000000040e057836 */ /* 0x000fe40000000000 */
[----:B-1----:R-:W-:Y:S01]  /*0a10*/  VIADD R0, R11, 0x4 ;  /* 0x000000040b007836 */ /* 0x002fe20000000000 */
[----:B--2---:R0:W-:Y:S04]  /*0a20*/  @!P2 STS [R6], R7 ;  /* 0x000000070600a388 */ /* 0x0041e80000000800 */
[----:B------:R0:W-:Y:S04]  /*0a30*/  @!P1 STS [R6+0x4], R13 ;  /* 0x0000040d06009388 */ /* 0x0001e80000000800 */
[----:B------:R0:W-:Y:S04]  /*0a40*/  @!P6 STS [R6+0xc], R17 ;  /* 0x00000c110600e388 */ /* 0x0001e80000000800 */
[----:B------:R0:W-:Y:S01]  /*0a50*/  @!P0 STS [R6+0x8], R15 ;  /* 0x0000080f06008388 */ /* 0x0001e20000000800 */
[----:B------:R-:W-:-:S13]  /*0a60*/  PLOP3.LUT P0, PT, PT, PT, PT, 0x8, 0x80 ;  /* 0x000000000080781c */ /* 0x000fda0003f0e170 */
.L_x_10:
[----:B------:R-:W-:Y:S05]  /*0a70*/  BSYNC.RECONVERGENT B2 ;  /* 0x0000000000027941 */ /* 0x000fea0003800200 */
.L_x_9:
[----:B------:R-:W-:-:S13]  /*0a80*/  ISETP.NE.OR P0, PT, R5, R2, P0 ;  /* 0x000000020500720c */ /* 0x000fda0000705670 */
[----:B------:R-:W-:Y:S05]  /*0a90*/  @!P0 BREAK.RELIABLE B0 ;  /* 0x0000000000008942 */ /* 0x000fea0003800100 */
[----:B------:R-:W-:Y:S05]  /*0aa0*/  @!P0 BRA `(.L_x_3) ;  /* 0x0000000000648947 */ /* 0x000fea0003800000 */
.L_x_5:
[----:B------:R-:W-:Y:S05]  /*0ab0*/  BSYNC.RELIABLE B0 ;  /* 0x0000000000007941 */ /* 0x000fea0003800100 */
.L_x_4:
[----:B0-----:R-:W0:Y:S01]  /*0ac0*/  S2R R7, SR_CgaCtaId ;  /* 0x0000000000077919 */ /* 0x001e220000008800 */
[----:B------:R-:W-:-:S04]  /*0ad0*/  MOV R4, 0x400 ;  /* 0x0000040000047802 */ /* 0x000fc80000000f00 */
[----:B0-----:R-:W-:-:S07]  /*0ae0*/  LEA R9, R7, R4, 0x18 ;  /* 0x0000000407097211 */ /* 0x001fce00078ec0ff */
.L_x_11:
[C---:B-1----:R-:W-:Y:S01]  /*0af0*/  VIADD R4, R0.reuse, 0x1 ;  /* 0x0000000100047836 */ /* 0x042fe20000000000 */
[C---:B------:R-:W-:Y:S01]  /*0b00*/  ISETP.GE.AND P0, PT, R0.reuse, UR8, PT ;  /* 0x0000000800007c0c */ /* 0x040fe2000bf06270 */
[C---:B------:R-:W-:Y:S02]  /*0b10*/  VIADD R6, R0.reuse, 0x2 ;  /* 0x0000000200067836 */ /* 0x040fe40000000000 */
[----:B------:R-:W-:Y:S01]  /*0b20*/  VIADD R7, R0, 0x3 ;  /* 0x0000000300077836 */ /* 0x000fe20000000000 */
[----:B------:R-:W-:Y:S02]  /*0b30*/  ISETP.GE.AND P1, PT, R4, UR8, PT ;  /* 0x0000000804007c0c */ /* 0x000fe4000bf26270 */
[----:B------:R-:W-:Y:S02]  /*0b40*/  ISETP.GE.AND P2, PT, R6, UR8, PT ;  /* 0x0000000806007c0c */ /* 0x000fe4000bf46270 */
[----:B------:R-:W-:Y:S02]  /*0b50*/  ISETP.GE.AND P3, PT, R7, UR8, PT ;  /* 0x0000000807007c0c */ /* 0x000fe4000bf66270 */
[----:B------:R-:W-:-:S05]  /*0b60*/  LEA R6, R5, R1, 0x2 ;  /* 0x0000000105067211 */ /* 0x000fca00078e10ff */
[----:B------:R-:W2:Y:S04]  /*0b70*/  @!P0 LDL R4, [R6] ;  /* 0x0000000006048983 */ /* 0x000ea80000100800 */
[----:B------:R-:W3:Y:S04]  /*0b80*/  @!P1 LDL R8, [R6+0x4] ;  /* 0x0000040006089983 */ /* 0x000ee80000100800 */
[----:B------:R-:W4:Y:S04]  /*0b90*/  @!P2 LDL R10, [R6+0x8] ;  /* 0x00000800060aa983 */ /* 0x000f280000100800 */
[----:B------:R-:W5:Y:S01]  /*0ba0*/  @!P3 LDL R12, [R6+0xc] ;  /* 0x00000c00060cb983 */ /* 0x000f620000100800 */
[----:B------:R-:W-:-:S02]  /*0bb0*/  IMAD R7, R0, 0x4, R9 ;  /* 0x0000000400077824 */ /* 0x000fc400078e0209 */
[----:B------:R-:W-:Y:S02]  /*0bc0*/  VIADD R5, R5, 0x4 ;  /* 0x0000000405057836 */ /* 0x000fe40000000000 */
[----:B------:R-:W-:Y:S01]  /*0bd0*/  VIADD R0, R0, 0x4 ;  /* 0x0000000400007836 */ /* 0x000fe20000000000 */
[----:B--2---:R1:W-:Y:S02]  /*0be0*/  @!P0 STS [R7], R4 ;  /* 0x0000000407008388 */ /* 0x0043e40000000800 */
[----:B------:R-:W-:Y:S02]  /*0bf0*/  ISETP.NE.AND P0, PT, R5, R2, PT ;  /* 0x000000020500720c */ /* 0x000fe40003f05270 */
[----:B---3--:R1:W-:Y:S04]  /*0c00*/  @!P1 STS [R7+0x4], R8 ;  /* 0x0000040807009388 */ /* 0x0083e80000000800 */
[----:B----4-:R1:W-:Y:S04]  /*0c10*/  @!P2 STS [R7+0x8], R10 ;  /* 0x0000080a0700a388 */ /* 0x0103e80000000800 */
[----:B-----5:R1:W-:Y:S03]  /*0c20*/  @!P3 STS [R7+0xc], R12 ;  /* 0x00000c0c0700b388 */ /* 0x0203e60000000800 */
[----:B------:R-:W-:Y:S05]  /*0c30*/  @P0 BRA `(.L_x_11) ;  /* 0xfffffffc00ac0947 */ /* 0x000fea000383ffff */
.L_x_3:
[----:B------:R-:W-:Y:S05]  /*0c40*/  BSYNC.RECONVERGENT B1 ;  /* 0x0000000000017941 */ /* 0x000fea0003800200 */
.L_x_2:
[----:B------:R-:W-:Y:S05]  /*0c50*/  WARPSYNC.ALL ;  /* 0x0000000000007948 */ /* 0x000fea0003800000 */
[----:B------:R-:W-:Y:S01]  /*0c60*/  ISETP.NE.AND P0, PT, R3, RZ, PT ;  /* 0x000000ff0300720c */ /* 0x000fe20003f05270 */
[----:B------:R-:W2:Y:S01]  /*0c70*/  LDCU UR6, c[0x0][0x38c] ;  /* 0x00007180ff0677ac */ /* 0x000ea20008000800 */
[----:B------:R-:W-:Y:S11]  /*0c80*/  BSSY.RECONVERGENT B0, `(.L_x_1) ;  /* 0x0000011000007945 */ /* 0x000ff60003800200 */
[----:B------:R-:W-:Y:S05]  /*0c90*/  @!P0 BRA `(.L_x_12) ;  /* 0x00000000003c8947 */ /* 0x000fea0003800000 */
[----:B------:R-:W3:Y:S01]  /*0ca0*/  S2UR UR5, SR_CgaCtaId ;  /* 0x00000000000579c3 */ /* 0x000ee20000008800 */
[----:B------:R-:W-:Y:S01]  /*0cb0*/  UMOV UR4, 0x400 ;  /* 0x0000040000047882 */ /* 0x000fe20000000000 */
[----:B-1----:R-:W-:Y:S02]  /*0cc0*/  IMAD R4, R2, 0x4, R1 ;  /* 0x0000000402047824 */ /* 0x002fe400078e0201 */
[----:B------:R-:W-:Y:S01]  /*0cd0*/  IMAD.MOV R3, RZ, RZ, -R3 ;  /* 0x000000ffff037224 */ /* 0x000fe200078e0a03 */
[----:B---3--:R-:W-:-:S06]  /*0ce0*/  ULEA UR4, UR5, UR4, 0x18 ;  /* 0x0000000405047291 */ /* 0x008fcc000f8ec0ff */
[----:B------:R-:W-:-:S07]  /*0cf0*/  LEA R2, R0, UR4, 0x2 ;  /* 0x0000000400027c11 */ /* 0x000fce000f8e10ff */
.L_x_13:
[----:B--2---:R-:W-:-:S13]  /*0d00*/  ISETP.GE.AND P0, PT, R0, UR6, PT ;  /* 0x0000000600007c0c */ /* 0x004fda000bf06270 */
[----:B------:R1:W2:Y:S01]  /*0d10*/  @!P0 LDL R5, [R4] ;  /* 0x0000000004058983 */ /* 0x0002a20000100800 */
[----:B------:R-:W-:Y:S01]  /*0d20*/  IADD3 R3, PT, PT, R3, 0x1, RZ ;  /* 0x0000000103037810 */ /* 0x000fe20007ffe0ff */
[----:B------:R-:W-:Y:S02]  /*0d30*/  VIADD R0, R0, 0x1 ;  /* 0x0000000100007836 */ /* 0x000fe40000000000 */
[----:B-1----:R-:W-:Y:S01]  /*0d40*/  VIADD R4, R4, 0x4 ;  /* 0x0000000404047836 */ /* 0x002fe20000000000 */
[----:B--2---:R1:W-:Y:S01]  /*0d50*/  @!P0 STS [R2], R5 ;  /* 0x0000000502008388 */ /* 0x0043e20000000800 */
[----:B------:R-:W-:Y:S01]  /*0d60*/  ISETP.NE.AND P0, PT, R3, RZ, PT ;  /* 0x000000ff0300720c */ /* 0x000fe20003f05270 */
[----:B-1----:R-:W-:-:S12]  /*0d70*/  VIADD R2, R2, 0x4 ;  /* 0x0000000402027836 */ /* 0x002fd80000000000 */
[----:B------:R-:W-:Y:S05]  /*0d80*/  @P0 BRA `(.L_x_13) ;  /* 0xfffffffc00dc0947 */ /* 0x000fea000383ffff */
.L_x_12:
[----:B--2---:R-:W-:Y:S05]  /*0d90*/  BSYNC.RECONVERGENT B0 ;  /* 0x0000000000007941 */ /* 0x004fea0003800200 */
.L_x_1:
[----:B------:R-:W-:Y:S06]  /*0da0*/  BAR.SYNC.DEFER_BLOCKING 0x0 ;  /* 0x0000000000007b1d */ /* 0x000fec0000010000 */
[----:B------:R-:W-:Y:S05]  /*0db0*/  EXIT ;  /* 0x000000000000794d */ /* 0x000fea0003800000 */
.L_x_14:
        /* <DEDUP_REMOVED lines=12> */
.L_x_44:


//--------------------- .text._Z19SharedMem2RegistersPfii --------------------------
	.section	.text._Z19SharedMem2RegistersPfii,"ax",@progbits
	.align	128
        .global         _Z19SharedMem2RegistersPfii
        .type           _Z19SharedMem2RegistersPfii,@function
        .size           _Z19SharedMem2RegistersPfii,(.L_x_45 - _Z19SharedMem2RegistersPfii)
        .other          _Z19SharedMem2RegistersPfii,@"STO_CUDA_ENTRY STV_DEFAULT"
_Z19SharedMem2RegistersPfii:
.text._Z19SharedMem2RegistersPfii:
[----:B------:R-:W0:Y:S01]  /*0000*/  LDC R1, c[0x0][0x37c] ;  /* 0x0000df00ff017b82 */ /* 0x000e220000000800 */
[----:B------:R-:W1:Y:S01]  /*0010*/  S2R R3, SR_TID.X ;  /* 0x0000000000037919 */ /* 0x000e620000002100 */
[----:B------:R-:W2:Y:S06]  /*0020*/  LDCU UR5, c[0x0][0x388] ;  /* 0x00007100ff0577ac */ /* 0x000eac0008000800 */
[----:B------:R-:W1:Y:S01]  /*0030*/  S2UR UR4, SR_CTAID.X ;  /* 0x00000000000479c3 */ /* 0x000e620000002500 */
[----:B0-----:R-:W-:-:S07]  /*0040*/  VIADD R1, R1, 0xffff4000 ;  /* 0xffff400001017836 */ /* 0x001fce0000000000 */
[----:B------:R-:W1:Y:S01]  /*0050*/  LDC R0, c[0x0][0x360] ;  /* 0x0000d800ff007b82 */ /* 0x000e620000000800 */
[----:B--2---:R-:W-:Y:S01]  /*0060*/  UISETP.GE.AND UP0, UPT, UR5, 0x1, UPT ;  /* 0x000000010500788c */ /* 0x004fe2000bf06270 */
[----:B-1----:R-:W-:-:S04]  /*0070*/  IMAD R0, R0, UR4, R3 ;  /* 0x0000000400007c24 */ /* 0x002fc8000f8e0203 */
[----:B------:R-:W-:-:S04]  /*0080*/  IMAD R0, R0, UR5, RZ ;  /* 0x0000000500007c24 */ /* 0x000fc8000f8e02ff */
[----:B------:R-:W-:Y:S05]  /*0090*/  BRA.U !UP0, `(.L_x_15) ;  /* 0x0000000d08487547 */ /* 0x000fea000b800000 */
[----:B------:R-:W-:Y:S01]  /*00a0*/  VIADD R3, R0, 0x1 ;  /* 0x0000000100037836 */ /* 0x000fe20000000000 */
[----:B------:R-:W-:Y:S01]  /*00b0*/  BSSY.RECONVERGENT B1, `(.L_x_16) ;  /* 0x00000bb000017945 */ /* 0x000fe20003800200 */
[----:B------:R-:W-:-:S03]  /*00c0*/  IMAD.MOV.U32 R4, RZ, RZ, RZ ;  /* 0x000000ffff047224 */ /* 0x000fc600078e00ff */
[----:B------:R-:W-:-:S05]  /*00d0*/  VIADDMNMX R3, R0, UR5, R3, !PT ;  /* 0x0000000500037c46 */ /* 0x000fca000f800103 */
[----:B------:R-:W-:Y:S02]  /*00e0*/  IMAD.IADD R2, R0, 0x1, -R3 ;  /* 0x0000000100027824 */ /* 0x000fe400078e0a03 */
[----:B------:R-:W-:-:S03]  /*00f0*/  IMAD.IADD R5, R3, 0x1, -R0 ;  /* 0x0000000103057824 */ /* 0x000fc600078e0a00 */
[----:B------:R-:W-:Y:S01]  /*0100*/  ISETP.GT.U32.AND P0, PT, R2, -0x4, PT ;  /* 0xfffffffc0200780c */ /* 0x000fe20003f04070 */
[----:B------:R-:W-:Y:S01]  /*0110*/  IMAD.MOV.U32 R2, RZ, RZ, R0 ;  /* 0x000000ffff027224 */ /* 0x000fe200078e0000 */
[----:B------:R-:W-:-:S11]  /*0120*/  LOP3.LUT R3, R5, 0x3, RZ, 0xc0, !PT ;  /* 0x0000000305037812 */ /* 0x000fd600078ec0ff */
[----:B------:R-:W-:Y:S05]  /*0130*/  @P0 BRA `(.L_x_17) ;  /* 0x0000000800c80947 */ /* 0x000fea0003800000 */
[----:B------:R-:W-:Y:S01]  /*0140*/  LOP3.LUT R4, R5, 0xfffffffc, RZ, 0xc0, !PT ;  /* 0xfffffffc05047812 */ /* 0x000fe200078ec0ff */
[----:B------:R-:W-:Y:S01]  /*0150*/  BSSY.RELIABLE B0, `(.L_x_18) ;  /* 0x0000097000007945 */ /* 0x000fe20003800100 */
[----:B------:R-:W-:Y:S01]  /*0160*/  IMAD.MOV.U32 R5, RZ, RZ, RZ ;  /* 0x000000ffff057224 */ /* 0x000fe200078e00ff */
[----:B------:R-:W-:Y:S02]  /*0170*/  MOV R2, R0 ;  /* 0x0000000000027202 */ /* 0x000fe40000000f00 */
[----:B------:R-:W-:-:S13]  /*0180*/  ISETP.GT.AND P0, PT, R4, RZ, PT ;  /* 0x000000ff0400720c */ /* 0x000fda0003f04270 */
[----:B------:R-:W-:Y:S05]  /*0190*/  @!P0 BRA `(.L_x_19) ;  /* 0x0000000800488947 */ /* 0x000fea0003800000 */
[----:B------:R-:W-:Y:S01]  /*01a0*/  IMAD.IADD R6, R4, 0x1, -R5 ;  /* 0x0000000104067824 */ /* 0x000fe200078e0a05 */
[----:B------:R-:W-:Y:S01]  /*01b0*/  BSSY.RECONVERGENT B2, `(.L_x_20) ;  /* 0x000005d000027945 */ /* 0x000fe20003800200 */
[----:B------:R-:W-:-:S03]  /*01c0*/  PLOP3.LUT P0, PT, PT, PT, PT, 0x80, 0x8 ;  /* 0x000000000008781c */ /* 0x000fc60003f0f070 */
[----:B------:R-:W-:-:S13]  /*01d0*/  ISETP.GT.AND P1, PT, R6, 0xc, PT ;  /* 0x0000000c0600780c */ /* 0x000fda0003f24270 */
[----:B------:R-:W-:Y:S05]  /*01e0*/  @!P1 BRA `(.L_x_21) ;  /* 0x0000000400649947 */ /* 0x000fea0003800000 */
[----:B------:R-:W0:Y:S01]  /*01f0*/  S2R R9, SR_CgaCtaId ;  /* 0x0000000000097919 */ /* 0x000e220000008800 */
[----:B------:R-:W1:Y:S01]  /*0200*/  S2UR UR5, SR_CgaCtaId ;  /* 0x00000000000579c3 */ /* 0x000e620000008800 */
[----:B------:R-:W-:Y:S01]  /*0210*/  UMOV UR4, 0x400 ;  /* 0x0000040000047882 */ /* 0x000fe20000000000 */
[----:B------:R-:W-:Y:S01]  /*0220*/  MOV R6, 0x400 ;  /* 0x0000040000067802 */ /* 0x000fe20000000f00 */
[----:B------:R-:W-:Y:S01]  /*0230*/  VIADD R8, R4, 0xfffffff4 ;  /* 0xfffffff404087836 */ /* 0x000fe20000000000 */
[----:B------:R-:W-:-:S04]  /*0240*/  PLOP3.LUT P0, PT, PT, PT, PT, 0x8, 0x80 ;  /* 0x000000000080781c */ /* 0x000fc80003f0e170 */
[----:B------:R-:W2:Y:S01]  /*0250*/  LDC R7, c[0x0][0x38c] ;  /* 0x0000e300ff077b82 */ /* 0x000ea20000000800 */
[----:B-1----:R-:W-:Y:S01]  /*0260*/  ULEA UR4, UR5, UR4, 0x18 ;  /* 0x0000000405047291 */ /* 0x002fe2000f8ec0ff */
[----:B0-----:R-:W-:-:S05]  /*0270*/  LEA R6, R9, R6, 0x18 ;  /* 0x0000000609067211 */ /* 0x001fca00078ec0ff */
[----:B------:R-:W-:-:S07]  /*0280*/  IMAD.U32 R9, RZ, RZ, UR4 ;  /* 0x00000004ff097e24 */ /* 0x000fce000f8e00ff */
.L_x_22:
[CC--:B--2---:R-:W-:Y:S01]  /*0290*/  ISETP.GE.AND P3, PT, R2.reuse, R7.reuse, PT ;  /* 0x000000070200720c */ /* 0x0c4fe20003f66270 */
[C---:B------:R-:W-:Y:S02]  /*02a0*/  VIADD R10, R2.reuse, 0x1 ;  /* 0x00000001020a7836 */ /* 0x040fe40000000000 */
[C---:B------:R-:W-:Y:S02]  /*02b0*/  VIADD R12, R2.reuse, 0x2 ;  /* 0x00000002020c7836 */ /* 0x040fe40000000000 */
[----:B------:R-:W-:Y:S01]  /*02c0*/  IMAD R13, R2, 0x4, R9 ;  /* 0x00000004020d7824 */ /* 0x000fe200078e0209 */
[-C--:B------:R-:W-:Y:S01]  /*02d0*/  ISETP.GE.AND P2, PT, R10, R7.reuse, PT ;  /* 0x000000070a00720c */ /* 0x080fe20003f46270 */
[----:B------:R-:W-:Y:S01]  /*02e0*/  VIADD R18, R2, 0x4 ;  /* 0x0000000402127836 */ /* 0x000fe20000000000 */
[-C--:B------:R-:W-:Y:S01]  /*02f0*/  ISETP.GE.AND P4, PT, R12, R7.reuse, PT ;  /* 0x000000070c00720c */ /* 0x080fe20003f86270 */
[----:B------:R-:W-:Y:S01]  /*0300*/  IMAD R11, R5, 0x4, R1 ;  /* 0x00000004050b7824 */ /* 0x000fe200078e0201 */
[C---:B------:R-:W-:Y:S01]  /*0310*/  IADD3 R10, PT, PT, R2.reuse, 0x3, RZ ;  /* 0x00000003020a7810 */ /* 0x040fe20007ffe0ff */
[----:B------:R-:W-:Y:S01]  /*0320*/  VIADD R20, R2, 0x5 ;  /* 0x0000000502147836 */ /* 0x000fe20000000000 */
[-C--:B------:R-:W-:Y:S01]  /*0330*/  ISETP.GE.AND P6, PT, R18, R7.reuse, PT ;  /* 0x000000071200720c */ /* 0x080fe20003fc6270 */
[----:B------:R-:W-:Y:S01]  /*0340*/  VIADD R22, R2, 0x6 ;  /* 0x0000000602167836 */ /* 0x000fe20000000000 */
[-C--:B------:R-:W-:Y:S01]  /*0350*/  ISETP.GE.AND P1, PT, R10, R7.reuse, PT ;  /* 0x000000070a00720c */ /* 0x080fe20003f26270 */
[----:B------:R-:W-:Y:S01]  /*0360*/  IMAD.MOV.U32 R9, RZ, RZ, R6 ;  /* 0x000000ffff097224 */ /* 0x000fe200078e0006 */
[----:B------:R-:W0:Y:S01]  /*0370*/  @!P3 LDS R10, [R13] ;  /* 0x000000000d0ab984 */ /* 0x000e220000000800 */
[----:B------:R-:W-:Y:S01]  /*0380*/  ISETP.GE.AND P5, PT, R20, R7, PT ;  /* 0x000000071400720c */ /* 0x000fe20003fa6270 */
[----:B------:R-:W-:-:S02]  /*0390*/  VIADD R20, R2, 0x7 ;  /* 0x0000000702147836 */ /* 0x000fc40000000000 */
[----:B------:R-:W1:Y:S01]  /*03a0*/  @!P2 LDS R12, [R13+0x4] ;  /* 0x000004000d0ca984 */ /* 0x000e620000000800 */
[----:B------:R-:W-:Y:S02]  /*03b0*/  IMAD R24, R18, 0x4, R9 ;  /* 0x0000000412187824 */ /* 0x000fe400078e0209 */
[----:B------:R-:W-:Y:S01]  /*03c0*/  VIADD R18, R2, 0x9 ;  /* 0x0000000902127836 */ /* 0x000fe20000000000 */
[----:B------:R-:W2:Y:S04]  /*03d0*/  @!P4 LDS R14, [R13+0x8] ;  /* 0x000008000d0ec984 */ /* 0x000ea80000000800 */
[----:B------:R-:W3:Y:S04]  /*03e0*/  @!P1 LDS R16, [R13+0xc] ;  /* 0x00000c000d109984 */ /* 0x000ee80000000800 */
[----:B------:R-:W4:Y:S04]  /*03f0*/  @!P6 LDS R13, [R24] ;  /* 0x00000000180de984 */ /* 0x000f280000000800 */
[----:B------:R-:W5:Y:S04]  /*0400*/  @!P5 LDS R15, [R24+0x4] ;  /* 0x00000400180fd984 */ /* 0x000f680000000800 */
[----:B0-----:R0:W-:Y:S01]  /*0410*/  @!P3 STL [R11], R10 ;  /* 0x0000000a0b00b387 */ /* 0x0011e20000100800 */
[----:B------:R-:W-:-:S02]  /*0420*/  ISETP.GE.AND P3, PT, R22, R7, PT ;  /* 0x000000071600720c */ /* 0x000fc40003f66270 */
[----:B------:R-:W-:Y:S01]  /*0430*/  IADD3 R22, PT, PT, R2, 0x8, RZ ;  /* 0x0000000802167810 */ /* 0x000fe20007ffe0ff */
[----:B-1----:R1:W-:Y:S01]  /*0440*/  @!P2 STL [R11+0x4], R12 ;  /* 0x0000040c0b00a387 */ /* 0x0023e20000100800 */
[-C--:B------:R-:W-:Y:S01]  /*0450*/  ISETP.GE.AND P2, PT, R20, R7.reuse, PT ;  /* 0x000000071400720c */ /* 0x080fe20003f46270 */
[----:B------:R-:W-:Y:S02]  /*0460*/  VIADD R20, R2, 0xf ;  /* 0x0000000f02147836 */ /* 0x000fe40000000000 */
[----:B--2---:R2:W-:Y:S01]  /*0470*/  @!P4 STL [R11+0x8], R14 ;  /* 0x0000080e0b00c387 */ /* 0x0045e20000100800 */
[CC--:B------:R-:W-:Y:S01]  /*0480*/  ISETP.GE.AND P4, PT, R22.reuse, R7.reuse, PT ;  /* 0x000000071600720c */ /* 0x0c0fe20003f86270 */
[----:B0-----:R-:W-:Y:S02]  /*0490*/  IMAD R10, R22, 0x4, R9 ;  /* 0x00000004160a7824 */ /* 0x001fe400078e0209 */
[----:B---3--:R0:W-:Y:S01]  /*04a0*/  @!P1 STL [R11+0xc], R16 ;  /* 0x00000c100b009387 */ /* 0x0081e20000100800 */
[----:B------:R-:W-:Y:S01]  /*04b0*/  ISETP.GE.AND P1, PT, R18, R7, PT ;  /* 0x000000071200720c */ /* 0x000fe20003f26270 */
[----:B-1----:R-:W-:-:S02]  /*04c0*/  VIADD R12, R5, 0x4 ;  /* 0x00000004050c7836 */ /* 0x002fc40000000000 */
[----:B------:R-:W1:Y:S01]  /*04d0*/  @!P3 LDS R17, [R24+0x8] ;  /* 0x000008001811b984 */ /* 0x000e620000000800 */
[----:B------:R-:W-:Y:S02]  /*04e0*/  VIADD R18, R2, 0xd ;  /* 0x0000000d02127836 */ /* 0x000fe40000000000 */
[----:B------:R-:W-:Y:S01]  /*04f0*/  IMAD R12, R12, 0x4, R1 ;  /* 0x000000040c0c7824 */ /* 0x000fe200078e0201 */
[----:B------:R-:W3:Y:S01]  /*0500*/  @!P2 LDS R19, [R24+0xc] ;  /* 0x00000c001813a984 */ /* 0x000ee20000000800 */
[C---:B--2---:R-:W-:Y:S01]  /*0510*/  VIADD R14, R2.reuse, 0xa ;  /* 0x0000000a020e7836 */ /* 0x044fe20000000000 */
[----:B0-----:R-:W-:Y:S02]  /*0520*/  IADD3 R16, PT, PT, R2, 0xb, RZ ;  /* 0x0000000b02107810 */ /* 0x001fe40007ffe0ff */
[----:B------:R-:W0:Y:S04]  /*0530*/  @!P4 LDS R21, [R10] ;  /* 0x000000000a15c984 */ /* 0x000e280000000800 */
[----:B------:R-:W2:Y:S04]  /*0540*/  @!P1 LDS R23, [R10+0x4] ;  /* 0x000004000a179984 */ /* 0x000ea80000000800 */
[----:B----4-:R-:W-:Y:S01]  /*0550*/  @!P6 STL [R12], R13 ;  /* 0x0000000d0c00e387 */ /* 0x010fe20000100800 */
[----:B------:R-:W-:Y:S01]  /*0560*/  ISETP.GE.AND P6, PT, R14, R7, PT ;  /* 0x000000070e00720c */ /* 0x000fe20003fc6270 */
[----:B------:R-:W-:-:S02]  /*0570*/  VIADD R14, R5, 0x8 ;  /* 0x00000008050e7836 */ /* 0x000fc40000000000 */
[----:B-----5:R-:W-:Y:S01]  /*0580*/  @!P5 STL [R12+0x4], R15 ;  /* 0x0000040f0c00d387 */ /* 0x020fe20000100800 */
[----:B------:R-:W-:Y:S01]  /*0590*/  ISETP.GE.AND P5, PT, R16, R7, PT ;  /* 0x000000071000720c */ /* 0x000fe20003fa6270 */
[----:B------:R-:W-:Y:S02]  /*05a0*/  IMAD R14, R14, 0x4, R1 ;  /* 0x000000040e0e7824 */ /* 0x000fe400078e0201 */
[----:B------:R-:W-:-:S06]  /*05b0*/  VIADD R16, R2, 0xc ;  /* 0x0000000c02107836 */ /* 0x000fcc0000000000 */
[----:B------:R-:W4:Y:S04]  /*05c0*/  @!P6 LDS R11, [R10+0x8] ;  /* 0x000008000a0be984 */ /* 0x000f280000000800 */
[----:B------:R-:W5:Y:S04]  /*05d0*/  @!P5 LDS R13, [R10+0xc] ;  /* 0x00000c000a0dd984 */ /* 0x000f680000000800 */
[----:B-1----:R-:W-:Y:S01]  /*05e0*/  @!P3 STL [R12+0x8], R17 ;  /* 0x000008110c00b387 */ /* 0x002fe20000100800 */
[----:B------:R-:W-:Y:S01]  /*05f0*/  ISETP.GE.AND P3, PT, R18, R7, PT ;  /* 0x000000071200720c */ /* 0x000fe20003f66270 */
[----:B------:R-:W-:-:S02]  /*0600*/  VIADD R18, R2, 0xe ;  /* 0x0000000e02127836 */ /* 0x000fc40000000000 */
[----:B---3--:R1:W-:Y:S01]  /*0610*/  @!P2 STL [R12+0xc], R19 ;  /* 0x00000c130c00a387 */ /* 0x0083e20000100800 */
[----:B------:R-:W-:Y:S02]  /*0620*/  VIADD R2, R2, 0x10 ;  /* 0x0000001002027836 */ /* 0x000fe40000000000 */
[-C--:B------:R-:W-:Y:S01]  /*0630*/  ISETP.GE.AND P2, PT, R18, R7.reuse, PT ;  /* 0x000000071200720c */ /* 0x080fe20003f46270 */
[----:B0-----:R-:W-:Y:S01]  /*0640*/  @!P4 STL [R14], R21 ;  /* 0x000000150e00c387 */ /* 0x001fe20000100800 */
[C---:B------:R-:W-:Y:S02]  /*0650*/  ISETP.GE.AND P4, PT, R16.reuse, R7, PT ;  /* 0x000000071000720c */ /* 0x040fe40003f86270 */
[----:B------:R-:W-:Y:S01]  /*0660*/  LEA R16, R16, R9, 0x2 ;  /* 0x0000000910107211 */ /* 0x000fe200078e10ff */
[----:B--2---:R-:W-:Y:S01]  /*0670*/  @!P1 STL [R14+0x4], R23 ;  /* 0x000004170e009387 */ /* 0x004fe20000100800 */
[----:B------:R-:W-:Y:S01]  /*0680*/  ISETP.GE.AND P1, PT, R20, R7, PT ;  /* 0x000000071400720c */ /* 0x000fe20003f26270 */
[----:B-1----:R-:W-:-:S02]  /*0690*/  VIADD R12, R5, 0xc ;  /* 0x0000000c050c7836 */ /* 0x002fc40000000000 */
[----:B------:R-:W0:Y:S01]  /*06a0*/  @!P3 LDS R17, [R16+0x4] ;  /* 0x000004001011b984 */ /* 0x000e220000000800 */
[----:B------:R-:W-:Y:S02]  /*06b0*/  VIADD R5, R5, 0x10 ;  /* 0x0000001005057836 */ /* 0x000fe40000000000 */
[----:B------:R-:W-:Y:S01]  /*06c0*/  IMAD R12, R12, 0x4, R1 ;  /* 0x000000040c0c7824 */ /* 0x000fe200078e0201 */
[----:B------:R-:W1:Y:S04]  /*06d0*/  @!P2 LDS R19, [R16+0x8] ;  /* 0x000008001013a984 */ /* 0x000e680000000800 */
[----:B------:R-:W2:Y:S04]  /*06e0*/  @!P4 LDS R15, [R16] ;  /* 0x00000000100fc984 */ /* 0x000ea80000000800 */
[----:B------:R-:W3:Y:S04]  /*06f0*/  @!P1 LDS R21, [R16+0xc] ;  /* 0x00000c0010159984 */ /* 0x000ee80000000800 */
[----:B----4-:R4:W-:Y:S04]  /*0700*/  @!P6 STL [R14+0x8], R11 ;  /* 0x0000080b0e00e387 */ /* 0x0109e80000100800 */
[----:B-----5:R4:W-:Y:S04]  /*0710*/  @!P5 STL [R14+0xc], R13 ;  /* 0x00000c0d0e00d387 */ /* 0x0209e80000100800 */
[----:B0-----:R4:W-:Y:S04]  /*0720*/  @!P3 STL [R12+0x4], R17 ;  /* 0x000004110c00b387 */ /* 0x0019e80000100800 */
[----:B-1----:R4:W-:Y:S04]  /*0730*/  @!P2 STL [R12+0x8], R19 ;  /* 0x000008130c00a387 */ /* 0x0029e80000100800 */
[----:B--2---:R4:W-:Y:S04]  /*0740*/  @!P4 STL [R12], R15 ;  /* 0x0000000f0c00c387 */ /* 0x0049e80000100800 */
[----:B---3--:R4:W-:Y:S01]  /*0750*/  @!P1 STL [R12+0xc], R21 ;  /* 0x00000c150c009387 */ /* 0x0089e20000100800 */
[----:B------:R-:W-:-:S13]  /*0760*/  ISETP.GE.AND P1, PT, R5, R8, PT ;  /* 0x000000080500720c */ /* 0x000fda0003f26270 */
[----:B----4-:R-:W-:Y:S05]  /*0770*/  @!P1 BRA `(.L_x_22) ;  /* 0xfffffff800c49947 */ /* 0x010fea000383ffff */
.L_x_21:
[----:B------:R-:W-:Y:S05]  /*0780*/  BSYNC.RECONVERGENT B2 ;  /* 0x0000000000027941 */ /* 0x000fea0003800200 */
.L_x_20:
[----:B------:R-:W-:Y:S01]  /*0790*/  IMAD.IADD R6, R4, 0x1, -R5 ;  /* 0x0000000104067824 */ /* 0x000fe200078e0a05 */
[----:B------:R-:W-:Y:S04]  /*07a0*/  BSSY.RECONVERGENT B2, `(.L_x_23) ;  /* 0x000002e000027945 */ /* 0x000fe80003800200 */
[----:B------:R-:W-:-:S13]  /*07b0*/  ISETP.GT.AND P1, PT, R6, 0x4, PT ;  /* 0x000000040600780c */ /* 0x000fda0003f24270 */
[----:B------:R-:W-:Y:S05]  /*07c0*/  @!P1 BRA `(.L_x_24) ;  /* 0x0000000000ac9947 */ /* 0x000fea0003800000 */
[----:B------:R-:W0:Y:S01]  /*07d0*/  S2UR UR5, SR_CgaCtaId ;  /* 0x00000000000579c3 */ /* 0x000e220000008800 */
[----:B------:R-:W1:Y:S01]  /*07e0*/  LDCU UR6, c[0x0][0x38c] ;  /* 0x00007180ff0677ac */ /* 0x000e620008000800 */
[C---:B------:R-:W-:Y:S01]  /*07f0*/  IADD3 R8, PT, PT, R2.reuse, 0x2, RZ ;  /* 0x0000000202087810 */ /* 0x040fe20007ffe0ff */
[C---:B------:R-:W-:Y:S01]  /*0800*/  VIADD R16, R2.reuse, 0x4 ;  /* 0x0000000402107836 */ /* 0x040fe20000000000 */
[----:B------:R-:W-:Y:S01]  /*0810*/  UMOV UR4, 0x400 ;  /* 0x0000040000047882 */ /* 0x000fe20000000000 */
[C---:B------:R-:W-:Y:S01]  /*0820*/  VIADD R6, R2.reuse, 0x1 ;  /* 0x0000000102067836 */ /* 0x040fe20000000000 */
[----:B-1----:R-:W-:Y:S02]  /*0830*/  ISETP.GE.AND P6, PT, R2, UR6, PT ;  /* 0x0000000602007c0c */ /* 0x002fe4000bfc6270 */
[----:B------:R-:W-:Y:S01]  /*0840*/  ISETP.GE.AND P4, PT, R8, UR6, PT ;  /* 0x0000000608007c0c */ /* 0x000fe2000bf86270 */
[----:B------:R-:W-:Y:S01]  /*0850*/  VIADD R8, R16, 0x1 ;  /* 0x0000000110087836 */ /* 0x000fe20000000000 */
[----:B------:R-:W-:Y:S01]  /*0860*/  ISETP.GE.AND P5, PT, R6, UR6, PT ;  /* 0x0000000606007c0c */ /* 0x000fe2000bfa6270 */
[----:B0-----:R-:W-:Y:S01]  /*0870*/  ULEA UR4, UR5, UR4, 0x18 ;  /* 0x0000000405047291 */ /* 0x001fe2000f8ec0ff */
[----:B------:R-:W-:Y:S01]  /*0880*/  IMAD R6, R5, 0x4, R1 ;  /* 0x0000000405067824 */ /* 0x000fe200078e0201 */
[----:B------:R-:W-:-:S02]  /*0890*/  ISETP.GE.AND P2, PT, R16, UR6, PT ;  /* 0x0000000610007c0c */ /* 0x000fc4000bf46270 */
[----:B------:R-:W-:Y:S02]  /*08a0*/  ISETP.GE.AND P1, PT, R8, UR6, PT ;  /* 0x0000000608007c0c */ /* 0x000fe4000bf26270 */
[C---:B------:R-:W-:Y:S01]  /*08b0*/  LEA R15, R2.reuse, UR4, 0x2 ;  /* 0x00000004020f7c11 */ /* 0x040fe2000f8e10ff */
[----:B------:R-:W-:Y:S01]  /*08c0*/  VIADD R2, R2, 0x3 ;  /* 0x0000000302027836 */ /* 0x000fe20000000000 */
[C---:B------:R-:W-:Y:S02]  /*08d0*/  IADD3 R8, PT, PT, R16.reuse, 0x3, RZ ;  /* 0x0000000310087810 */ /* 0x040fe40007ffe0ff */
[----:B------:R-:W-:Y:S01]  /*08e0*/  LEA R17, R16, UR4, 0x2 ;  /* 0x0000000410117c11 */ /* 0x000fe2000f8e10ff */
[----:B------:R-:W0:Y:S01]  /*08f0*/  @!P6 LDS R7, [R15] ;  /* 0x000000000f07e984 */ /* 0x000e220000000800 */
[----:B------:R-:W-:Y:S01]  /*0900*/  ISETP.GE.AND P3, PT, R2, UR6, PT ;  /* 0x0000000602007c0c */ /* 0x000fe2000bf66270 */
[----:B------:R-:W-:Y:S02]  /*0910*/  VIADD R2, R16, 0x2 ;  /* 0x0000000210027836 */ /* 0x000fe40000000000 */
[----:B------:R-:W1:Y:S03]  /*0920*/  @!P5 LDS R9, [R15+0x4] ;  /* 0x000004000f09d984 */ /* 0x000e660000000800 */
[----:B------:R-:W-:Y:S01]  /*0930*/  ISETP.GE.AND P0, PT, R2, UR6, PT ;  /* 0x0000000602007c0c */ /* 0x000fe2000bf06270 */
[----:B------:R-:W2:Y:S01]  /*0940*/  @!P4 LDS R11, [R15+0x8] ;  /* 0x000008000f0bc984 */ /* 0x000ea20000000800 */
[----:B------:R-:W-:-:S03]  /*0950*/  VIADD R2, R5, 0x4 ;  /* 0x0000000405027836 */ /* 0x000fc60000000000 */
[----:B------:R-:W-:Y:S01]  /*0960*/  @!P1 LDS R10, [R17+0x4] ;  /* 0x00000400110a9984 */ /* 0x000fe20000000800 */
[----:B------:R-:W-:-:S03]  /*0970*/  VIADD R5, R2, 0x4 ;  /* 0x0000000402057836 */ /* 0x000fc60000000000 */
[----:B------:R-:W3:Y:S04]  /*0980*/  @!P3 LDS R13, [R15+0xc] ;  /* 0x00000c000f0db984 */ /* 0x000ee80000000800 */
[----:B------:R-:W4:Y:S04]  /*0990*/  @!P0 LDS R12, [R17+0x8] ;  /* 0x00000800110c8984 */ /* 0x000f280000000800 */
[----:B0-----:R0:W-:Y:S01]  /*09a0*/  @!P6 STL [R6], R7 ;  /* 0x000000070600e387 */ /* 0x0011e20000100800 */
[----:B------:R-:W-:-:S03]  /*09b0*/  ISETP.GE.AND P6, PT, R8, UR6, PT ;  /* 0x0000000608007c0c */ /* 0x000fc6000bfc6270 */
[----:B------:R-:W5:Y:S04]  /*09c0*/  @!P2 LDS R8, [R17] ;  /* 0x000000001108a984 */ /* 0x000f680000000800 */
[----:B-1----:R-:W-:Y:S01]  /*09d0*/  @!P5 STL [R6+0x4], R9 ;  /* 0x000004090600d387 */ /* 0x002fe20000100800 */
[----:B0-----:R-:W-:-:S03]  /*09e0*/  IMAD R7, R2, 0x4, R1 ;  /* 0x0000000402077824 */ /* 0x001fc600078e0201 */
[----:B--2---:R-:W-:Y:S01]  /*09f0*/  @!P4 STL [R6+0x8], R11 ;  /* 0x0000080b0600c387 */ /* 0x004fe20000100800 */
[----:B------:R-:W-:-:S03]  /*0a00*/  VIADD R2, R16, 0x4 ;  /* 0x0000000410027836 */ /* 0x000fc60000000000 */
[----:B------:R-:W0:Y:S04]  /*0a10*/  @!P6 LDS R14, [R17+0xc] ;  /* 0x00000c00110ee984 */ /* 0x000e280000000800 */
[----:B---3--:R1:W-:Y:S04]  /*0a20*/  @!P3 STL [R6+0xc], R13 ;  /* 0x00000c0d0600b387 */ /* 0x0083e80000100800 */
[----:B------:R1:W-:Y:S04]  /*0a30*/  @!P1 STL [R7+0x4], R10 ;  /* 0x0000040a07009387 */ /* 0x0003e80000100800 */
[----:B----4-:R1:W-:Y:S01]  /*0a40*/  @!P0 STL [R7+0x8], R12 ;  /* 0x0000080c07008387 */ /* 0x0103e20000100800 */
[----:B------:R-:W-:-:S03]  /*0a50*/  PLOP3.LUT P0, PT, PT, PT, PT, 0x8, 0x80 ;  /* 0x000000000080781c */ /* 0x000fc60003f0e170 */
[----:B-----5:R1:W-:Y:S04]  /*0a60*/  @!P2 STL [R7], R8 ;  /* 0x000000080700a387 */ /* 0x0203e80000100800 */
[----:B0-----:R1:W-:Y:S06]  /*0a70*/  @!P6 STL [R7+0xc], R14 ;  /* 0x00000c0e0700e387 */ /* 0x0013ec0000100800 */
.L_x_24:
[----:B------:R-:W-:Y:S05]  /*0a80*/  BSYNC.RECONVERGENT B2 ;  /* 0x0000000000027941 */ /* 0x000fea0003800200 */
.L_x_23:
[----:B------:R-:W-:-:S13]  /*0a90*/  ISETP.NE.OR P0, PT, R5, R4, P0 ;  /* 0x000000040500720c */ /* 0x000fda0000705670 */
[----:B------:R-:W-:Y:S05]  /*0aa0*/  @!P0 BREAK.RELIABLE B0 ;  /* 0x0000000000008942 */ /* 0x000fea0003800100 */
[----:B------:R-:W-:Y:S05]  /*0ab0*/  @!P0 BRA `(.L_x_17) ;  /* 0x0000000000688947 */ /* 0x000fea0003800000 */
.L_x_19:
[----:B------:R-:W-:Y:S05]  /*0ac0*/  BSYNC.RELIABLE B0 ;  /* 0x0000000000007941 */ /* 0x000fea0003800100 */
.L_x_18:
[----:B-1----:R-:W0:Y:S01]  /*0ad0*/  S2R R7, SR_CgaCtaId ;  /* 0x0000000000077919 */ /* 0x002e220000008800 */
[----:B------:R-:W1:Y:S01]  /*0ae0*/  LDC R15, c[0x0][0x38c] ;  /* 0x0000e300ff0f7b82 */ /* 0x000e620000000800 */
[----:B------:R-:W-:-:S04]  /*0af0*/  MOV R6, 0x400 ;  /* 0x0000040000067802 */ /* 0x000fc80000000f00 */
[----:B0-----:R-:W-:-:S07]  /*0b00*/  LEA R13, R7, R6, 0x18 ;  /* 0x00000006070d7211 */ /* 0x001fce00078ec0ff */
.L_x_25:
[C---:B0-----:R-:W-:Y:S01]  /*0b10*/  VIADD R6, R2.reuse, 0x1 ;  /* 0x0000000102067836 */ /* 0x041fe20000000000 */
[C---:B------:R-:W-:Y:S01]  /*0b20*/  IADD3 R7, PT, PT, R2.reuse, 0x2, RZ ;  /* 0x0000000202077810 */ /* 0x040fe20007ffe0ff */
[C---:B------:R-:W-:Y:S01]  /*0b30*/  VIADD R8, R2.reuse, 0x3 ;  /* 0x0000000302087836 */ /* 0x040fe20000000000 */
[CC--:B-1----:R-:W-:Y:S01]  /*0b40*/  ISETP.GE.AND P0, PT, R2.reuse, R15.reuse, PT ;  /* 0x0000000f0200720c */ /* 0x0c2fe20003f06270 */
[----:B------:R-:W-:Y:S01]  /*0b50*/  IMAD R11, R2, 0x4, R13 ;  /* 0x00000004020b7824 */ /* 0x000fe200078e020d */
[-C--:B------:R-:W-:Y:S01]  /*0b60*/  ISETP.GE.AND P1, PT, R6, R15.reuse, PT ;  /* 0x0000000f0600720c */ /* 0x080fe20003f26270 */
[----:B------:R-:W-:Y:S01]  /*0b70*/  IMAD R10, R5, 0x4, R1 ;  /* 0x00000004050a7824 */ /* 0x000fe200078e0201 */
[-C--:B------:R-:W-:Y:S01]  /*0b80*/  ISETP.GE.AND P2, PT, R7, R15.reuse, PT ;  /* 0x0000000f0700720c */ /* 0x080fe20003f46270 */
[----:B------:R-:W-:Y:S01]  /*0b90*/  VIADD R5, R5, 0x4 ;  /* 0x0000000405057836 */ /* 0x000fe20000000000 */
[----:B------:R-:W-:Y:S01]  /*0ba0*/  ISETP.GE.AND P3, PT, R8, R15, PT ;  /* 0x0000000f0800720c */ /* 0x000fe20003f66270 */
[----:B------:R-:W-:-:S06]  /*0bb0*/  VIADD R2, R2, 0x4 ;  /* 0x0000000402027836 */ /* 0x000fcc0000000000 */
[----:B------:R-:W0:Y:S04]  /*0bc0*/  @!P0 LDS R6, [R11] ;  /* 0x000000000b068984 */ /* 0x000e280000000800 */
[----:B------:R-:W1:Y:S04]  /*0bd0*/  @!P1 LDS R7, [R11+0x4] ;  /* 0x000004000b079984 */ /* 0x000e680000000800 */
[----:B------:R-:W2:Y:S04]  /*0be0*/  @!P2 LDS R8, [R11+0x8] ;  /* 0x000008000b08a984 */ /* 0x000ea80000000800 */
[----:B------:R-:W3:Y:S04]  /*0bf0*/  @!P3 LDS R9, [R11+0xc] ;  /* 0x00000c000b09b984 */ /* 0x000ee80000000800 */
[----:B0-----:R0:W-:Y:S01]  /*0c00*/  @!P0 STL [R10], R6 ;  /* 0x000000060a008387 */ /* 0x0011e20000100800 */
[----:B------:R-:W-:-:S03]  /*0c10*/  ISETP.NE.AND P0, PT, R5, R4, PT ;  /* 0x000000040500720c */ /* 0x000fc60003f05270 */
[----:B-1----:R0:W-:Y:S04]  /*0c20*/  @!P1 STL [R10+0x4], R7 ;  /* 0x000004070a009387 */ /* 0x0021e80000100800 */
[----:B--2---:R0:W-:Y:S04]  /*0c30*/  @!P2 STL [R10+0x8], R8 ;  /* 0x000008080a00a387 */ /* 0x0041e80000100800 */
[----:B---3--:R0:W-:Y:S02]  /*0c40*/  @!P3 STL [R10+0xc], R9 ;  /* 0x00000c090a00b387 */ /* 0x0081e40000100800 */
[----:B------:R-:W-:Y:S05]  /*0c50*/  @P0 BRA `(.L_x_25) ;  /* 0xfffffffc00ac0947 */ /* 0x000fea000383ffff */
.L_x_17:
[----:B------:R-:W-:Y:S05]  /*0c60*/  BSYNC.RECONVERGENT B1 ;  /* 0x0000000000017941 */ /* 0x000fea0003800200 */
.L_x_16:
[----:B------:R-:W-:Y:S05]  /*0c70*/  WARPSYNC.ALL ;  /* 0x0000000000007948 */ /* 0x000fea0003800000 */
[----:B------:R-:W-:Y:S01]  /*0c80*/  ISETP.NE.AND P0, PT, R3, RZ, PT ;  /* 0x000000ff0300720c */ /* 0x000fe20003f05270 */
[----:B------:R-:W-:-:S12]  /*0c90*/  BSSY.RECONVERGENT B0, `(.L_x_15) ;  /* 0x0000012000007945 */ /* 0x000fd80003800200 */
[----:B------:R-:W-:Y:S05]  /*0ca0*/  @!P0 BRA `(.L_x_26) ;  /* 0x0000000000408947 */ /* 0x000fea0003800000 */
[----:B------:R-:W2:Y:S01]  /*0cb0*/  S2UR UR5, SR_CgaCtaId ;  /* 0x00000000000579c3 */ /* 0x000ea20000008800 */
[----:B------:R-:W-:Y:S01]  /*0cc0*/  UMOV UR4, 0x400 ;  /* 0x0000040000047882 */ /* 0x000fe20000000000 */
[----:B01----:R-:W-:Y:S01]  /*0cd0*/  IMAD R6, R4, 0x4, R1 ;  /* 0x0000000404067824 */ /* 0x003fe200078e0201 */
[----:B------:R-:W-:-:S05]  /*0ce0*/  IADD3 R4, PT, PT, -R3, RZ, RZ ;  /* 0x000000ff03047210 */ /* 0x000fca0007ffe1ff */
[----:B------:R-:W0:Y:S01]  /*0cf0*/  LDC R7, c[0x0][0x38c] ;  /* 0x0000e300ff077b82 */ /* 0x000e220000000800 */
[----:B--2---:R-:W-:-:S06]  /*0d00*/  ULEA UR4, UR5, UR4, 0x18 ;  /* 0x0000000405047291 */ /* 0x004fcc000f8ec0ff */
[----:B------:R-:W-:-:S07]  /*0d10*/  LEA R3, R2, UR4, 0x2 ;  /* 0x0000000402037c11 */ /* 0x000fce000f8e10ff */
.L_x_27:
[----:B0-----:R-:W-:Y:S01]  /*0d20*/  ISETP.GE.AND P0, PT, R2, R7, PT ;  /* 0x000000070200720c */ /* 0x001fe20003f06270 */
[----:B------:R-:W-:Y:S02]  /*0d30*/  VIADD R4, R4, 0x1 ;  /* 0x0000000104047836 */ /* 0x000fe40000000000 */
[----:B------:R-:W-:-:S10]  /*0d40*/  VIADD R2, R2, 0x1 ;  /* 0x0000000102027836 */ /* 0x000fd40000000000 */
[----:B------:R0:W1:Y:S02]  /*0d50*/  @!P0 LDS R5, [R3] ;  /* 0x0000000003058984 */ /* 0x0000640000000800 */
[----:B0-----:R-:W-:Y:S02]  /*0d60*/  VIADD R3, R3, 0x4 ;  /* 0x0000000403037836 */ /* 0x001fe40000000000 */
[----:B-1----:R0:W-:Y:S01]  /*0d70*/  @!P0 STL [R6], R5 ;  /* 0x0000000506008387 */ /* 0x0021e20000100800 */
[----:B------:R-:W-:Y:S01]  /*0d80*/  ISETP.NE.AND P0, PT, R4, RZ, PT ;  /* 0x000000ff0400720c */ /* 0x000fe20003f05270 */
[----:B0-----:R-:W-:-:S12]  /*0d90*/  VIADD R6, R6, 0x4 ;  /* 0x0000000406067836 */ /* 0x001fd80000000000 */
[----:B------:R-:W-:Y:S05]  /*0da0*/  @P0 BRA `(.L_x_27) ;  /* 0xfffffffc00dc0947 */ /* 0x000fea000383ffff */
.L_x_26:
[----:B------:R-:W-:Y:S05]  /*0db0*/  BSYNC.RECONVERGENT B0 ;  /* 0x0000000000007941 */ /* 0x000fea0003800200 */
.L_x_15:
[----:B------:R-:W2:Y:S01]  /*0dc0*/  LDL R3, [R1] ;  /* 0x0000000001037983 */ /* 0x000ea20000100800 */
[----:B------:R-:W3:Y:S01]  /*0dd0*/  S2UR UR5, SR_CgaCtaId ;  /* 0x00000000000579c3 */ /* 0x000ee20000008800 */
[----:B------:R-:W-:Y:S02]  /*0de0*/  UMOV UR4, 0x400 ;  /* 0x0000040000047882 */ /* 0x000fe40000000000 */
[----:B---3--:R-:W-:-:S06]  /*0df0*/  ULEA UR4, UR5, UR4, 0x18 ;  /* 0x0000000405047291 */ /* 0x008fcc000f8ec0ff */
[----:B------:R-:W-:Y:S01]  /*0e00*/  LEA R0, R0, UR4, 0x2 ;  /* 0x0000000400007c11 */ /* 0x000fe2000f8e10ff */
[----:B------:R-:W-:Y:S06]  /*0e10*/  BAR.SYNC.DEFER_BLOCKING 0x0 ;  /* 0x0000000000007b1d */ /* 0x000fec0000010000 */
[----:B--2---:R-:W-:Y:S01]  /*0e20*/  STS [R0], R3 ;  /* 0x0000000300007388 */ /* 0x004fe20000000800 */
[----:B------:R-:W-:Y:S05]  /*0e30*/  EXIT ;  /* 0x000000000000794d */ /* 0x000fea0003800000 */
.L_x_28:
        /* <DEDUP_REMOVED lines=12> */
.L_x_45:


//--------------------- .text._Z19SharedMem2globalMemPfiiS_ --------------------------
	.section	.text._Z19SharedMem2globalMemPfiiS_,"ax",@progbits
	.align	128
        .global         _Z19SharedMem2globalMemPfiiS_
        .type           _Z19SharedMem2globalMemPfiiS_,@function
        .size           _Z19SharedMem2globalMemPfiiS_,(.L_x_46 - _Z19SharedMem2globalMemPfiiS_)
        .other          _Z19SharedMem2globalMemPfiiS_,@"STO_CUDA_ENTRY STV_DEFAULT"
_Z19SharedMem2globalMemPfiiS_:
.text._Z19SharedMem2globalMemPfiiS_:
[----:B------:R-:W-:Y:S01]  /*0000*/  LDC R1, c[0x0][0x37c] ;  /* 0x0000df00ff017b82 */ /* 0x000fe20000000800 */
[----:B------:R-:W0:Y:S01]  /*0010*/  S2R R3, SR_TID.X ;  /* 0x0000000000037919 */ /* 0x000e220000002100 */
[----:B------:R-:W1:Y:S06]  /*0020*/  LDCU UR5, c[0x0][0x388] ;  /* 0x00007100ff0577ac */ /* 0x000e6c0008000800 */
[----:B------:R-:W0:Y:S08]  /*0030*/  S2UR UR4, SR_CTAID.X ;  /* 0x00000000000479c3 */ /* 0x000e300000002500 */
[----:B------:R-:W0:Y:S01]  /*0040*/  LDC R0, c[0x0][0x360] ;  /* 0x0000d800ff007b82 */ /* 0x000e220000000800 */
[----:B-1----:R-:W-:Y:S01]  /*0050*/  UISETP.GE.AND UP0, UPT, UR5, 0x1, UPT ;  /* 0x000000010500788c */ /* 0x002fe2000bf06270 */
[----:B0-----:R-:W-:-:S08]  /*0060*/  IMAD R0, R0, UR4, R3 ;  /* 0x0000000400007c24 */ /* 0x001fd0000f8e0203 */
[----:B------:R-:W-:Y:S05]  /*0070*/  BRA.U !UP0, `(.L_x_29) ;  /* 0x0000000108e47547 */ /* 0x000fea000b800000 */
[----:B------:R-:W-:Y:S01]  /*0080*/  IMAD R0, R0, UR5, RZ ;  /* 0x0000000500007c24 */ /* 0x000fe2000f8e02ff */
[----:B------:R-:W0:Y:S01]  /*0090*/  LDCU UR8, c[0x0][0x38c] ;  /* 0x00007180ff0877ac */ /* 0x000e220008000800 */
[----:B------:R-:W-:Y:S02]  /*00a0*/  BSSY.RECONVERGENT B0, `(.L_x_30) ;  /* 0x0000019000007945 */ /* 0x000fe40003800200 */
[C---:B------:R-:W-:Y:S01]  /*00b0*/  VIADD R7, R0.reuse, UR5 ;  /* 0x0000000500077c36 */ /* 0x040fe20008000000 */
[----:B------:R-:W1:Y:S04]  /*00c0*/  LDCU.64 UR6, c[0x0][0x358] ;  /* 0x00006b00ff0677ac */ /* 0x000e680008000a00 */
[----:B------:R-:W-:-:S05]  /*00d0*/  VIADDMNMX R3, R0, 0x1, R7, !PT ;  /* 0x0000000100037846 */ /* 0x000fca0007800107 */
[----:B------:R-:W-:Y:S02]  /*00e0*/  IMAD.IADD R2, R3, 0x1, -R0 ;  /* 0x0000000103027824 */ /* 0x000fe400078e0a00 */
[----:B------:R-:W-:-:S03]  /*00f0*/  IMAD.IADD R3, R0, 0x1, -R3 ;  /* 0x0000000100037824 */ /* 0x000fc600078e0a03 */
[----:B------:R-:W-:Y:S02]  /*0100*/  LOP3.LUT P0, R4, R2, 0x3, RZ, 0xc0, !PT ;  /* 0x0000000302047812 */ /* 0x000fe4000780c0ff */
[----:B------:R-:W-:-:S11]  /*0110*/  ISETP.GT.U32.AND P1, PT, R3, -0x4, PT ;  /* 0xfffffffc0300780c */ /* 0x000fd60003f24070 */
[----:B01----:R-:W-:Y:S05]  /*0120*/  @!P0 BRA `(.L_x_31) ;  /* 0x0000000000408947 */ /* 0x003fea0003800000 */
[----:B------:R-:W0:Y:S01]  /*0130*/  S2UR UR5, SR_CgaCtaId ;  /* 0x00000000000579c3 */ /* 0x000e220000008800 */
[----:B------:R-:W-:Y:S01]  /*0140*/  UMOV UR4, 0x400 ;  /* 0x0000040000047882 */ /* 0x000fe20000000000 */
[----:B------:R-:W-:-:S06]  /*0150*/  IADD3 R8, PT, PT, -R4, RZ, RZ ;  /* 0x000000ff04087210 */ /* 0x000fcc0007ffe1ff */
[----:B------:R-:W1:Y:S08]  /*0160*/  LDC R11, c[0x0][0x38c] ;  /* 0x0000e300ff0b7b82 */ /* 0x000e700000000800 */
[----:B------:R-:W2:Y:S01]  /*0170*/  LDC.64 R2, c[0x0][0x380] ;  /* 0x0000e000ff027b82 */ /* 0x000ea20000000a00 */
[----:B0-----:R-:W-:-:S06]  /*0180*/  ULEA UR4, UR5, UR4, 0x18 ;  /* 0x0000000405047291 */ /* 0x001fcc000f8ec0ff */
[----:B------:R-:W-:-:S07]  /*0190*/  LEA R6, R0, UR4, 0x2 ;  /* 0x0000000400067c11 */ /* 0x000fce000f8e10ff */
.L_x_32:
[C---:B-1----:R-:W-:Y:S01]  /*01a0*/  ISETP.GE.AND P0, PT, R0.reuse, R11, PT ;  /* 0x0000000b0000720c */ /* 0x042fe20003f06270 */
[----:B--2---:R-:W-:-:S04]  /*01b0*/  IMAD.WIDE R4, R0, 0x4, R2 ;  /* 0x0000000400047825 */ /* 0x004fc800078e0202 */
[----:B------:R-:W-:Y:S02]  /*01c0*/  VIADD R8, R8, 0x1 ;  /* 0x0000000108087836 */ /* 0x000fe40000000000 */
[----:B------:R-:W-:-:S06]  /*01d0*/  VIADD R0, R0, 0x1 ;  /* 0x0000000100007836 */ /* 0x000fcc0000000000 */
[----:B------:R0:W1:Y:S02]  /*01e0*/  @!P0 LDS R9, [R6] ;  /* 0x0000000006098984 */ /* 0x0000640000000800 */
[----:B0-----:R-:W-:Y:S02]  /*01f0*/  IADD3 R6, PT, PT, R6, 0x4, RZ ;  /* 0x0000000406067810 */ /* 0x001fe40007ffe0ff */
[----:B-1----:R0:W-:Y:S01]  /*0200*/  @!P0 STG.E desc[UR6][R4.64], R9 ;  /* 0x0000000904008986 */ /* 0x0021e2000c101906 */
[----:B------:R-:W-:-:S13]  /*0210*/  ISETP.NE.AND P0, PT, R8, RZ, PT ;  /* 0x000000ff0800720c */ /* 0x000fda0003f05270 */
[----:B0-----:R-:W-:Y:S05]  /*0220*/  @P0 BRA `(.L_x_32) ;  /* 0xfffffffc00dc0947 */ /* 0x001fea000383ffff */
.L_x_31:
[----:B------:R-:W-:Y:S05]  /*0230*/  BSYNC.RECONVERGENT B0 ;  /* 0x0000000000007941 */ /* 0x000fea0003800200 */
.L_x_30:
[----:B------:R-:W-:Y:S04]  /*0240*/  BSSY.RECONVERGENT B0, `(.L_x_29) ;  /* 0x000001c000007945 */ /* 0x000fe80003800200 */
[----:B------:R-:W-:Y:S05]  /*0250*/  @P1 BRA `(.L_x_33) ;  /* 0x0000000000681947 */ /* 0x000fea0003800000 */
[----:B------:R-:W0:Y:S01]  /*0260*/  S2UR UR5, SR_CgaCtaId ;  /* 0x00000000000579c3 */ /* 0x000e220000008800 */
[----:B------:R-:W-:-:S07]  /*0270*/  UMOV UR4, 0x400 ;  /* 0x0000040000047882 */ /* 0x000fce0000000000 */
[----:B------:R-:W1:Y:S01]  /*0280*/  LDC.64 R4, c[0x0][0x380] ;  /* 0x0000e000ff047b82 */ /* 0x000e620000000a00 */
[----:B0-----:R-:W-:-:S06]  /*0290*/  ULEA UR4, UR5, UR4, 0x18 ;  /* 0x0000000405047291 */ /* 0x001fcc000f8ec0ff */
[----:B------:R-:W-:-:S05]  /*02a0*/  LEA R2, R0, UR4, 0x2 ;  /* 0x0000000400027c11 */ /* 0x000fca000f8e10ff */
[----:B------:R-:W-:-:S07]  /*02b0*/  VIADD R6, R2, 0x8 ;  /* 0x0000000802067836 */ /* 0x000fce0000000000 */
.L_x_34:
[C---:B0-----:R-:W-:Y:S01]  /*02c0*/  VIADD R2, R0.reuse, 0x1 ;  /* 0x0000000100027836 */ /* 0x041fe20000000000 */
[C---:B------:R-:W-:Y:S01]  /*02d0*/  IADD3 R3, PT, PT, R0.reuse, 0x2, RZ ;  /* 0x0000000200037810 */ /* 0x040fe20007ffe0ff */
[C---:B------:R-:W-:Y:S01]  /*02e0*/  VIADD R8, R0.reuse, 0x3 ;  /* 0x0000000300087836 */ /* 0x040fe20000000000 */
[----:B------:R-:W-:Y:S02]  /*02f0*/  ISETP.GE.AND P0, PT, R0, UR8, PT ;  /* 0x0000000800007c0c */ /* 0x000fe4000bf06270 */
[----:B------:R-:W-:Y:S02]  /*0300*/  ISETP.GE.AND P1, PT, R2, UR8, PT ;  /* 0x0000000802007c0c */ /* 0x000fe4000bf26270 */
[----:B------:R-:W-:Y:S01]  /*0310*/  ISETP.GE.AND P2, PT, R3, UR8, PT ;  /* 0x0000000803007c0c */ /* 0x000fe2000bf46270 */
[----:B-1----:R-:W-:Y:S01]  /*0320*/  IMAD.WIDE R2, R0, 0x4, R4 ;  /* 0x0000000400027825 */ /* 0x002fe200078e0204 */
[----:B------:R-:W-:-:S03]  /*0330*/  ISETP.GE.AND P3, PT, R8, UR8, PT ;  /* 0x0000000808007c0c */ /* 0x000fc6000bf66270 */
[----:B------:R-:W-:-:S04]  /*0340*/  VIADD R0, R0, 0x4 ;  /* 0x0000000400007836 */ /* 0x000fc80000000000 */
[----:B------:R-:W0:Y:S04]  /*0350*/  @!P0 LDS R9, [R6+-0x8] ;  /* 0xfffff80006098984 */ /* 0x000e280000000800 */
[----:B------:R-:W1:Y:S04]  /*0360*/  @!P1 LDS R11, [R6+-0x4] ;  /* 0xfffffc00060b9984 */ /* 0x000e680000000800 */
[----:B------:R-:W2:Y:S04]  /*0370*/  @!P2 LDS R13, [R6] ;  /* 0x00000000060da984 */ /* 0x000ea80000000800 */
[----:B------:R3:W4:Y:S02]  /*0380*/  @!P3 LDS R15, [R6+0x4] ;  /* 0x00000400060fb984 */ /* 0x0007240000000800 */
[----:B---3--:R-:W-:-:S02]  /*0390*/  IADD3 R6, PT, PT, R6, 0x10, RZ ;  /* 0x0000001006067810 */ /* 0x008fc40007ffe0ff */
[----:B0-----:R0:W-:Y:S01]  /*03a0*/  @!P0 STG.E desc[UR6][R2.64], R9 ;  /* 0x0000000902008986 */ /* 0x0011e2000c101906 */
[----:B------:R-:W-:-:S03]  /*03b0*/  ISETP.GE.AND P0, PT, R0, R7, PT ;  /* 0x000000070000720c */ /* 0x000fc60003f06270 */
[----:B-1----:R0:W-:Y:S04]  /*03c0*/  @!P1 STG.E desc[UR6][R2.64+0x4], R11 ;  /* 0x0000040b02009986 */ /* 0x0021e8000c101906 */
[----:B--2---:R0:W-:Y:S04]  /*03d0*/  @!P2 STG.E desc[UR6][R2.64+0x8], R13 ;  /* 0x0000080d0200a986 */ /* 0x0041e8000c101906 */
[----:B----4-:R0:W-:Y:S02]  /*03e0*/  @!P3 STG.E desc[UR6][R2.64+0xc], R15 ;  /* 0x00000c0f0200b986 */ /* 0x0101e4000c101906 */
[----:B------:R-:W-:Y:S05]  /*03f0*/  @!P0 BRA `(.L_x_34) ;  /* 0xfffffffc00b08947 */ /* 0x000fea000383ffff */
.L_x_33:
[----:B------:R-:W-:Y:S05]  /*0400*/  BSYNC.RECONVERGENT B0 ;  /* 0x0000000000007941 */ /* 0x000fea0003800200 */
.L_x_29:
[----:B------:R-:W-:Y:S06]  /*0410*/  BAR.SYNC.DEFER_BLOCKING 0x0 ;  /* 0x0000000000007b1d */ /* 0x000fec0000010000 */
[----:B------:R-:W-:Y:S05]  /*0420*/  EXIT ;  /* 0x000000000000794d */ /* 0x000fea0003800000 */
.L_x_35:
        /* <DEDUP_REMOVED lines=13> */
.L_x_46:


//--------------------- .text._Z19globalMem2SharedMemPfiiS_ --------------------------
	.section	.text._Z19globalMem2SharedMemPfiiS_,"ax",@progbits
	.align	128
        .global         _Z19globalMem2SharedMemPfiiS_
        .type           _Z19globalMem2SharedMemPfiiS_,@function
        .size           _Z19globalMem2SharedMemPfiiS_,(.L_x_47 - _Z19globalMem2SharedMemPfiiS_)
        .other          _Z19globalMem2SharedMemPfiiS_,@"STO_CUDA_ENTRY STV_DEFAULT"
_Z19globalMem2SharedMemPfiiS_:
.text._Z19globalMem2SharedMemPfiiS_:
[----:B------:R-:W-:Y:S01]  /*0000*/  LDC R1, c[0x0][0x37c] ;  /* 0x0000df00ff017b82 */ /* 0x000fe20000000800 */
[----:B------:R-:W0:Y:S01]  /*0010*/  S2R R3, SR_TID.X ;  /* 0x0000000000037919 */ /* 0x000e220000002100 */
[----:B------:R-:W1:Y:S06]  /*0020*/  LDCU UR5, c[0x0][0x388] ;  /* 0x00007100ff0577ac */ /* 0x000e6c0008000800 */
[----:B------:R-:W0:Y:S01]  /*0030*/  S2UR UR4, SR_CTAID.X ;  /* 0x00000000000479c3 */ /* 0x000e220000002500 */
[----:B------:R-:W2:Y:S07]  /*0040*/  LDCU.64 UR6, c[0x0][0x358] ;  /* 0x00006b00ff0677ac */ /* 0x000eae0008000a00 */
[----:B------:R-:W0:Y:S01]  /*0050*/  LDC R0, c[0x0][0x360] ;  /* 0x0000d800ff007b82 */ /* 0x000e220000000800 */
[----:B-1----:R-:W-:Y:S01]  /*0060*/  UISETP.GE.AND UP0, UPT, UR5, 0x1, UPT ;  /* 0x000000010500788c */ /* 0x002fe2000bf06270 */
[----:B0-----:R-:W-:-:S04]  /*0070*/  IMAD R0, R0, UR4, R3 ;  /* 0x0000000400007c24 */ /* 0x001fc8000f8e0203 */
[----:B------:R-:W-:-:S04]  /*0080*/  IMAD R0, R0, UR5, RZ ;  /* 0x0000000500007c24 */ /* 0x000fc8000f8e02ff */
[----:B--2---:R-:W-:Y:S05]  /*0090*/  BRA.U !UP0, `(.L_x_36) ;  /* 0x0000000108e47547 */ /* 0x004fea000b800000 */
[C---:B------:R-:W-:Y:S01]  /*00a0*/  VIADD R7, R0.reuse, UR5 ;  /* 0x0000000500077c36 */ /* 0x040fe20008000000 */
[----:B------:R-:W0:Y:S01]  /*00b0*/  LDCU UR9, c[0x0][0x38c] ;  /* 0x00007180ff0977ac */ /* 0x000e220008000800 */
[----:B------:R-:W-:Y:S01]  /*00c0*/  BSSY.RECONVERGENT B0, `(.L_x_37) ;  /* 0x0000019000007945 */ /* 0x000fe20003800200 */
[----:B------:R-:W-:Y:S02]  /*00d0*/  MOV R9, R0 ;  /* 0x0000000000097202 */ /* 0x000fe40000000f00 */
[----:B------:R-:W-:Y:S01]  /*00e0*/  VIADDMNMX R3, R0, 0x1, R7, !PT ;  /* 0x0000000100037846 */ /* 0x000fe20007800107 */
[----:B------:R-:W1:Y:S04]  /*00f0*/  LDCU UR8, c[0x0][0x38c] ;  /* 0x00007180ff0877ac */ /* 0x000e680008000800 */
[----:B------:R-:W-:-:S02]  /*0100*/  IMAD.IADD R2, R3, 0x1, -R0 ;  /* 0x0000000103027824 */ /* 0x000fc400078e0a00 */
[----:B------:R-:W-:-:S03]  /*0110*/  IMAD.IADD R3, R0, 0x1, -R3 ;  /* 0x0000000100037824 */ /* 0x000fc600078e0a03 */
[----:B------:R-:W-:Y:S02]  /*0120*/  LOP3.LUT P0, R4, R2, 0x3, RZ, 0xc0, !PT ;  /* 0x0000000302047812 */ /* 0x000fe4000780c0ff */
[----:B------:R-:W-:-:S11]  /*0130*/  ISETP.GT.U32.AND P1, PT, R3, -0x4, PT ;  /* 0xfffffffc0300780c */ /* 0x000fd60003f24070 */
[----:B01----:R-:W-:Y:S05]  /*0140*/  @!P0 BRA `(.L_x_38) ;  /* 0x0000000000408947 */ /* 0x003fea0003800000 */
[----:B------:R-:W0:Y:S01]  /*0150*/  S2UR UR5, SR_CgaCtaId ;  /* 0x00000000000579c3 */ /* 0x000e220000008800 */
[----:B------:R-:W-:Y:S01]  /*0160*/  UMOV UR4, 0x400 ;  /* 0x0000040000047882 */ /* 0x000fe20000000000 */
[----:B------:R-:W-:Y:S02]  /*0170*/  IMAD.MOV R8, RZ, RZ, -R4 ;  /* 0x000000ffff087224 */ /* 0x000fe400078e0a04 */
[----:B------:R-:W-:-:S04]  /*0180*/  IMAD.MOV.U32 R9, RZ, RZ, R0 ;  /* 0x000000ffff097224 */ /* 0x000fc800078e0000 */
[----:B------:R-:W1:Y:S01]  /*0190*/  LDC.64 R2, c[0x0][0x380] ;  /* 0x0000e000ff027b82 */ /* 0x000e620000000a00 */
[----:B0-----:R-:W-:-:S06]  /*01a0*/  ULEA UR4, UR5, UR4, 0x18 ;  /* 0x0000000405047291 */ /* 0x001fcc000f8ec0ff */
[----:B------:R-:W-:-:S07]  /*01b0*/  LEA R6, R0, UR4, 0x2 ;  /* 0x0000000400067c11 */ /* 0x000fce000f8e10ff */
.L_x_39:
[C---:B------:R-:W-:Y:S01]  /*01c0*/  ISETP.GE.AND P0, PT, R9.reuse, UR8, PT ;  /* 0x0000000809007c0c */ /* 0x040fe2000bf06270 */
[----:B-1----:R-:W-:-:S12]  /*01d0*/  IMAD.WIDE R4, R9, 0x4, R2 ;  /* 0x0000000409047825 */ /* 0x002fd800078e0202 */
[----:B------:R-:W2:Y:S01]  /*01e0*/  @!P0 LDG.E R5, desc[UR6][R4.64] ;  /* 0x0000000604058981 */ /* 0x000ea2000c1e1900 */
[----:B------:R-:W-:Y:S01]  /*01f0*/  IADD3 R8, PT, PT, R8, 0x1, RZ ;  /* 0x0000000108087810 */ /* 0x000fe20007ffe0ff */
[----:B------:R-:W-:Y:S02]  /*0200*/  VIADD R9, R9, 0x1 ;  /* 0x0000000109097836 */ /* 0x000fe40000000000 */
[----:B--2---:R0:W-:Y:S01]  /*0210*/  @!P0 STS [R6], R5 ;  /* 0x0000000506008388 */ /* 0x0041e20000000800 */
[----:B------:R-:W-:Y:S01]  /*0220*/  ISETP.NE.AND P0, PT, R8, RZ, PT ;  /* 0x000000ff0800720c */ /* 0x000fe20003f05270 */
[----:B0-----:R-:W-:-:S12]  /*0230*/  VIADD R6, R6, 0x4 ;  /* 0x0000000406067836 */ /* 0x001fd80000000000 */
[----:B------:R-:W-:Y:S05]  /*0240*/  @P0 BRA `(.L_x_39) ;  /* 0xfffffffc00dc0947 */ /* 0x000fea000383ffff */
.L_x_38:
[----:B------:R-:W-:Y:S05]  /*0250*/  BSYNC.RECONVERGENT B0 ;  /* 0x0000000000007941 */ /* 0x000fea0003800200 */
.L_x_37:
[----:B------:R-:W-:Y:S04]  /*0260*/  BSSY.RECONVERGENT B0, `(.L_x_36) ;  /* 0x000001c000007945 */ /* 0x000fe80003800200 */
[----:B------:R-:W-:Y:S05]  /*0270*/  @P1 BRA `(.L_x_40) ;  /* 0x0000000000681947 */ /* 0x000fea0003800000 */
[----:B------:R-:W0:Y:S01]  /*0280*/  S2UR UR5, SR_CgaCtaId ;  /* 0x00000000000579c3 */ /* 0x000e220000008800 */
[----:B------:R-:W-:-:S07]  /*0290*/  UMOV UR4, 0x400 ;  /* 0x0000040000047882 */ /* 0x000fce0000000000 */
[----:B------:R-:W1:Y:S01]  /*02a0*/  LDC.64 R4, c[0x0][0x380] ;  /* 0x0000e000ff047b82 */ /* 0x000e620000000a00 */
[----:B0-----:R-:W-:-:S06]  /*02b0*/  ULEA UR4, UR5, UR4, 0x18 ;  /* 0x0000000405047291 */ /* 0x001fcc000f8ec0ff */
[----:B------:R-:W-:-:S04]  /*02c0*/  LEA R2, R9, UR4, 0x2 ;  /* 0x0000000409027c11 */ /* 0x000fc8000f8e10ff */
[----:B------:R-:W-:-:S07]  /*02d0*/  IADD3 R6, PT, PT, R2, 0x8, RZ ;  /* 0x0000000802067810 */ /* 0x000fce0007ffe0ff */
.L_x_41:
[C---:B------:R-:W-:Y:S01]  /*02e0*/  ISETP.GE.AND P0, PT, R9.reuse, UR9, PT ;  /* 0x0000000909007c0c */ /* 0x040fe2000bf06270 */
[C---:B------:R-:W-:Y:S01]  /*02f0*/  VIADD R2, R9.reuse, 0x1 ;  /* 0x0000000109027836 */ /* 0x040fe20000000000 */
[C---:B------:R-:W-:Y:S01]  /*0300*/  IADD3 R8, PT, PT, R9.reuse, 0x3, RZ ;  /* 0x0000000309087810 */ /* 0x040fe20007ffe0ff */
[----:B------:R-:W-:-:S03]  /*0310*/  VIADD R3, R9, 0x2 ;  /* 0x0000000209037836 */ /* 0x000fc60000000000 */
[----:B------:R-:W-:Y:S02]  /*0320*/  ISETP.GE.AND P1, PT, R2, UR9, PT ;  /* 0x0000000902007c0c */ /* 0x000fe4000bf26270 */
[----:B------:R-:W-:Y:S01]  /*0330*/  ISETP.GE.AND P2, PT, R3, UR9, PT ;  /* 0x0000000903007c0c */ /* 0x000fe2000bf46270 */
[----:B-1----:R-:W-:Y:S01]  /*0340*/  IMAD.WIDE R2, R9, 0x4, R4 ;  /* 0x0000000409027825 */ /* 0x002fe200078e0204 */
[----:B------:R-:W-:-:S04]  /*0350*/  ISETP.GE.AND P3, PT, R8, UR9, PT ;  /* 0x0000000908007c0c */ /* 0x000fc8000bf66270 */
[----:B------:R-:W2:Y:S05]  /*0360*/  @!P0 LDG.E R11, desc[UR6][R2.64] ;  /* 0x00000006020b8981 */ /* 0x000eaa000c1e1900 */
[----:B------:R-:W3:Y:S04]  /*0370*/  @!P1 LDG.E R13, desc[UR6][R2.64+0x4] ;  /* 0x00000406020d9981 */ /* 0x000ee8000c1e1900 */
[----:B------:R-:W4:Y:S04]  /*0380*/  @!P2 LDG.E R15, desc[UR6][R2.64+0x8] ;  /* 0x00000806020fa981 */ /* 0x000f28000c1e1900 */
[----:B------:R-:W5:Y:S01]  /*0390*/  @!P3 LDG.E R17, desc[UR6][R2.64+0xc] ;  /* 0x00000c060211b981 */ /* 0x000f62000c1e1900 */
[----:B------:R-:W-:-:S03]  /*03a0*/  VIADD R9, R9, 0x4 ;  /* 0x0000000409097836 */ /* 0x000fc60000000000 */
[----:B--2---:R-:W-:Y:S02]  /*03b0*/  @!P0 STS [R6+-0x8], R11 ;  /* 0xfffff80b06008388 */ /* 0x004fe40000000800 */
[----:B------:R-:W-:Y:S02]  /*03c0*/  ISETP.GE.AND P0, PT, R9, R7, PT ;  /* 0x000000070900720c */ /* 0x000fe40003f06270 */
[----:B---3--:R-:W-:Y:S04]  /*03d0*/  @!P1 STS [R6+-0x4], R13 ;  /* 0xfffffc0d06009388 */ /* 0x008fe80000000800 */
[----:B----4-:R-:W-:Y:S04]  /*03e0*/  @!P2 STS [R6], R15 ;  /* 0x0000000f0600a388 */ /* 0x010fe80000000800 */
[----:B-----5:R0:W-:Y:S02]  /*03f0*/  @!P3 STS [R6+0x4], R17 ;  /* 0x000004110600b388 */ /* 0x0201e40000000800 */
[----:B0-----:R-:W-:Y:S01]  /*0400*/  IADD3 R6, PT, PT, R6, 0x10, RZ ;  /* 0x0000001006067810 */ /* 0x001fe20007ffe0ff */
[----:B------:R-:W-:Y:S06]  /*0410*/  @!P0 BRA `(.L_x_41) ;  /* 0xfffffffc00b08947 */ /* 0x000fec000383ffff */
.L_x_40:
[----:B------:R-:W-:Y:S05]  /*0420*/  BSYNC.RECONVERGENT B0 ;  /* 0x0000000000007941 */ /* 0x000fea0003800200 */
.L_x_36:
[----:B------:R-:W0:Y:S08]  /*0430*/  S2UR UR5, SR_CgaCtaId ;  /* 0x00000000000579c3 */ /* 0x000e300000008800 */
[----:B------:R-:W-:Y:S06]  /*0440*/  BAR.SYNC.DEFER_BLOCKING 0x0 ;  /* 0x0000000000007b1d */ /* 0x000fec0000010000 */
[----:B------:R-:W-:-:S02]  /*0450*/  UMOV UR4, 0x400 ;  /* 0x0000040000047882 */ /* 0x000fc40000000000 */
[----:B------:R-:W1:Y:S01]  /*0460*/  LDC.64 R2, c[0x0][0x390] ;  /* 0x0000e400ff027b82 */ /* 0x000e620000000a00 */
[----:B0-----:R-:W-:-:S06]  /*0470*/  ULEA UR4, UR5, UR4, 0x18 ;  /* 0x0000000405047291 */ /* 0x001fcc000f8ec0ff */
[C---:B------:R-:W-:Y:S01]  /*0480*/  LEA R5, R0.reuse, UR4, 0x2 ;  /* 0x0000000400057c11 */ /* 0x040fe2000f8e10ff */
[----:B-1----:R-:W-:-:S05]  /*0490*/  IMAD.WIDE R2, R0, 0x4, R2 ;  /* 0x0000000400027825 */ /* 0x002fca00078e0202 */
[----:B------:R-:W0:Y:S04]  /*04a0*/  LDS R5, [R5] ;  /* 0x0000000005057984 */ /* 0x000e280000000800 */
[----:B0-----:R-:W-:Y:S01]  /*04b0*/  STG.E desc[UR6][R2.64], R5 ;  /* 0x0000000502007986 */ /* 0x001fe2000c101906 */
[----:B------:R-:W-:Y:S05]  /*04c0*/  EXIT ;  /* 0x000000000000794d */ /* 0x000fea0003800000 */
.L_x_42:
        /* <DEDUP_REMOVED lines=11> */
.L_x_47:


//--------------------- .nv.shared._Z17bankConflictsReadv --------------------------
	.section	.nv.shared._Z17bankConflictsReadv,"aw",@nobits
	.sectionflags	@""
	.align	16
	.zero		1024


//--------------------- .nv.shared.reserved.0     --------------------------
	.section	.nv.shared.reserved.0,"aw",@nobits
	.weak		__nv_reservedSMEM_offset_0_alias
	.size		__nv_reservedSMEM_offset_0_alias, 0, 64
	.other		__nv_reservedSMEM_offset_0_alias,@"STO_CUDA_RESERVED_SHARED STV_DEFAULT"
__nv_reservedSMEM_offset_0_alias:
	.zero		0
	.zero		64


//--------------------- .nv.shared._Z19Registers2SharedMemPfii --------------------------
	.section	.nv.shared._Z19Registers2SharedMemPfii,"aw",@nobits
	.sectionflags	@""
	.align	16
	.zero		1024


//--------------------- .nv.shared._Z19SharedMem2RegistersPfii --------------------------
	.section	.nv.shared._Z19SharedMem2RegistersPfii,"aw",@nobits
	.sectionflags	@""
	.align	16
	.zero		1024


//--------------------- .nv.shared._Z19SharedMem2globalMemPfiiS_ --------------------------
	.section	.nv.shared._Z19SharedMem2globalMemPfiiS_,"aw",@nobits
	.sectionflags	@""
	.align	16
	.zero		1024


//--------------------- .nv.shared._Z19globalMem2SharedMemPfiiS_ --------------------------
	.section	.nv.shared._Z19globalMem2SharedMemPfiiS_,"aw",@nobits
	.sectionflags	@""
	.align	16
	.zero		1024


//--------------------- .nv.constant0._Z17bankConflictsReadv --------------------------
	.section	.nv.constant0._Z17bankConflictsReadv,"a",@progbits
	.sectionflags	@""
	.align	4
.nv.constant0._Z17bankConflictsReadv:
	.zero		896


//--------------------- .nv.constant0._Z19Registers2SharedMemPfii --------------------------
	.section	.nv.constant0._Z19Registers2SharedMemPfii,"a",@progbits
	.sectionflags	@""
	.align	4
.nv.constant0._Z19Registers2SharedMemPfii:
	.zero		912


//--------------------- .nv.constant0._Z19SharedMem2RegistersPfii --------------------------
	.section	.nv.constant0._Z19SharedMem2RegistersPfii,"a",@progbits
	.sectionflags	@""
	.align	4
.nv.constant0._Z19SharedMem2RegistersPfii:
	.zero		912


//--------------------- .nv.constant0._Z19SharedMem2globalMemPfiiS_ --------------------------
	.section	.nv.constant0._Z19SharedMem2globalMemPfiiS_,"a",@progbits
	.sectionflags	@""
	.align	4
.nv.constant0._Z19SharedMem2globalMemPfiiS_:
	.zero		920


//--------------------- .nv.constant0._Z19globalMem2SharedMemPfiiS_ --------------------------
	.section	.nv.constant0._Z19globalMem2SharedMemPfiiS_,"a",@progbits
	.sectionflags	@""
	.align	4
.nv.constant0._Z19globalMem2SharedMemPfiiS_:
	.zero		920


//--------------------- SYMBOLS --------------------------

	.type		.nv.reservedSmem.offset0,@object
	.size		.nv.reservedSmem.offset0,0x4
	.type		.nv.reservedSmem.cap,@object
	.size		.nv.reservedSmem.cap,0x4
